// auto-generated by cutlass_sweep.gemm — config: {"arch": "sm_90", "cluster_m": 1, "cluster_n": 1, "dtype": "e4m3", "dtype_b": "e4m3", "layout": "nt", "stages": 0, "tile_k": 64, "tile_m": 64, "tile_n": 128}
#include "cutlass/cutlass.h"
#include "cutlass/gemm/collective/collective_builder.hpp"
#include "cutlass/gemm/device/gemm_universal_adapter.h"
#include "cutlass/gemm/kernel/gemm_universal.hpp"
#include "cutlass/epilogue/collective/collective_builder.hpp"

using ElemA = cutlass::float_e4m3_t;
using ElemB = cutlass::float_e4m3_t;
using ElemCD = cutlass::float_e4m3_t;
using Acc  = float;
using TileShape    = cute::Shape<cute::_64, cute::_128, cute::_64>;
using ClusterShape = cute::Shape<cute::_1, cute::_1, cute::_1>;

using CollectiveEpilogue = typename cutlass::epilogue::collective::CollectiveBuilder<
    cutlass::arch::Sm90, cutlass::arch::OpClassTensorOp,
    TileShape, ClusterShape,
    cutlass::epilogue::collective::EpilogueTileAuto,
    Acc, Acc,
    ElemCD, cutlass::layout::RowMajor, 128 / cutlass::sizeof_bits<ElemCD>::value,
    ElemCD, cutlass::layout::RowMajor, 128 / cutlass::sizeof_bits<ElemCD>::value,
    cutlass::epilogue::collective::EpilogueScheduleAuto
  >::CollectiveOp;

using CollectiveMainloop = typename cutlass::gemm::collective::CollectiveBuilder<
    cutlass::arch::Sm90, cutlass::arch::OpClassTensorOp,
    ElemA, cutlass::layout::RowMajor, 128 / cutlass::sizeof_bits<ElemA>::value,
    ElemB, cutlass::layout::ColumnMajor, 128 / cutlass::sizeof_bits<ElemB>::value,
    Acc,
    TileShape, ClusterShape,
    cutlass::gemm::collective::StageCountAutoCarveout<static_cast<int>(sizeof(typename CollectiveEpilogue::SharedStorage))>,
    cutlass::gemm::collective::KernelScheduleAuto
  >::CollectiveOp;

using GemmKernel = cutlass::gemm::kernel::GemmUniversal<
    cute::Shape<int,int,int,int>,
    CollectiveMainloop,
    CollectiveEpilogue
>;
using Gemm = cutlass::gemm::device::GemmUniversalAdapter<GemmKernel>;

// Force the device kernel symbol into the cubin without needing a host main.
auto* _anchor = &cutlass::device_kernel<GemmKernel>;


// ===== COMPILED SASS (sm_90a) =====

	.target	sm_90a

	.elftype	@"ET_EXEC"


//--------------------- .note.nv.tkinfo           --------------------------
	.section	.note.nv.tkinfo,"",@"SHT_NOTE"
	.sectionflags	@"SHF_NOTE_NV_TKINFO"
	.tkinfo
        /*0018*/ 	.word	0x00000002
        /*0030*/ 	.string	""
        /*0030*/ 	.string	"ptxas"
        /*0030*/ 	.string	"Cuda compilation tools, release 13.0, V13.0.88"
        /*0030*/ 	.string	"Build cuda_13.0.r13.0/compiler.36424714_0"
        /*0030*/ 	.string	"-arch sm_90a -m 64 "



//--------------------- .note.nv.cuinfo           --------------------------
	.section	.note.nv.cuinfo,"",@"SHT_NOTE"
	.sectionflags	@"SHF_NOTE_NV_CUINFO"
        /*0018*/ 	.short	0x0002
        /*001a*/ 	.short	0x005a
        /*001c*/ 	.short	0x0082
	.zero		2


//--------------------- .nv.info                  --------------------------
	.section	.nv.info,"",@"SHT_CUDA_INFO"
	.align	4


	//----- nvinfo : EIATTR_REGCOUNT
	.align		4
        /*0000*/ 	.byte	0x04, 0x2f
        /*0002*/ 	.short	(.L_12 - .L_11)
	.align		4
.L_11:
        /*0004*/ 	.word	index@(_ZN7cutlass13device_kernelINS_4gemm6kernel13GemmUniversalIN4cute5tupleIJiiiiEEENS1_10collective13CollectiveMmaINS1_37MainloopSm90TmaGmmaWarpSpecializedFP8ILi18ENS5_IJNS4_1CILi1EEESB_SB_EEENS1_32KernelTmaWarpSpecializedPingpongEEENS5_IJNSA_ILi64EEENSA_ILi128EEESF_EEENS_12float_e4m3_tENS5_IJlSB_lEEESI_SJ_NS4_8TiledMMAINS4_8MMA_AtomIJNS4_4SM904GMMA31MMA_64x128x32_F32E4M3E4M3_SS_TNILNSN_7ScaleInE1ELSP_1EEEEEENS4_6LayoutISC_NS5_IJNSA_ILi0EEEST_ST_EEEEENS5_IJNS4_10UnderscoreESW_SW_EEEEENS4_13SM90_TMA_LOADENS4_14ComposedLayoutINS4_7SwizzleILi2ELi4ELi3EEENS4_18smem_ptr_flag_bitsILi8EEENSS_INS5_IJNSA_ILi8EEESF_EEENS5_IJSF_SB_EEEEEEEvNS4_8identityESZ_S19_vS1A_EENS_8epilogue10collective6detail29Sm90TmaWarpSpecializedAdapterINS1D_15DefaultEpilogueISI_SJ_SJ_NS1C_6thread17LinearCombinationISI_Li1EffLNS1H_9ScaleType4KindE0ELNS_15FloatRoundStyleE2ESI_EENS1_15EpilogueDefaultEEEEEvvEEEEvNT_6ParamsE)
        /*0008*/ 	.word	0x000000a8


	//----- nvinfo : EIATTR_FRAME_SIZE
	.align		4
.L_12:
        /*000c*/ 	.byte	0x04, 0x11
        /*000e*/ 	.short	(.L_14 - .L_13)
	.align		4
.L_13:
        /*0010*/ 	.word	index@(_ZN7cutlass13device_kernelINS_4gemm6kernel13GemmUniversalIN4cute5tupleIJiiiiEEENS1_10collective13CollectiveMmaINS1_37MainloopSm90TmaGmmaWarpSpecializedFP8ILi18ENS5_IJNS4_1CILi1EEESB_SB_EEENS1_32KernelTmaWarpSpecializedPingpongEEENS5_IJNSA_ILi64EEENSA_ILi128EEESF_EEENS_12float_e4m3_tENS5_IJlSB_lEEESI_SJ_NS4_8TiledMMAINS4_8MMA_AtomIJNS4_4SM904GMMA31MMA_64x128x32_F32E4M3E4M3_SS_TNILNSN_7ScaleInE1ELSP_1EEEEEENS4_6LayoutISC_NS5_IJNSA_ILi0EEEST_ST_EEEEENS5_IJNS4_10UnderscoreESW_SW_EEEEENS4_13SM90_TMA_LOADENS4_14ComposedLayoutINS4_7SwizzleILi2ELi4ELi3EEENS4_18smem_ptr_flag_bitsILi8EEENSS_INS5_IJNSA_ILi8EEESF_EEENS5_IJSF_SB_EEEEEEEvNS4_8identityESZ_S19_vS1A_EENS_8epilogue10collective6detail29Sm90TmaWarpSpecializedAdapterINS1D_15DefaultEpilogueISI_SJ_SJ_NS1C_6thread17LinearCombinationISI_Li1EffLNS1H_9ScaleType4KindE0ELNS_15FloatRoundStyleE2ESI_EENS1_15EpilogueDefaultEEEEEvvEEEEvNT_6ParamsE)
        /*0014*/ 	.word	0x00000000


	//----- nvinfo : EIATTR_MIN_STACK_SIZE
	.align		4
.L_14:
        /*0018*/ 	.byte	0x04, 0x12
        /*001a*/ 	.short	(.L_16 - .L_15)
	.align		4
.L_15:
        /*001c*/ 	.word	index@(_ZN7cutlass13device_kernelINS_4gemm6kernel13GemmUniversalIN4cute5tupleIJiiiiEEENS1_10collective13CollectiveMmaINS1_37MainloopSm90TmaGmmaWarpSpecializedFP8ILi18ENS5_IJNS4_1CILi1EEESB_SB_EEENS1_32KernelTmaWarpSpecializedPingpongEEENS5_IJNSA_ILi64EEENSA_ILi128EEESF_EEENS_12float_e4m3_tENS5_IJlSB_lEEESI_SJ_NS4_8TiledMMAINS4_8MMA_AtomIJNS4_4SM904GMMA31MMA_64x128x32_F32E4M3E4M3_SS_TNILNSN_7ScaleInE1ELSP_1EEEEEENS4_6LayoutISC_NS5_IJNSA_ILi0EEEST_ST_EEEEENS5_IJNS4_10UnderscoreESW_SW_EEEEENS4_13SM90_TMA_LOADENS4_14ComposedLayoutINS4_7SwizzleILi2ELi4ELi3EEENS4_18smem_ptr_flag_bitsILi8EEENSS_INS5_IJNSA_ILi8EEESF_EEENS5_IJSF_SB_EEEEEEEvNS4_8identityESZ_S19_vS1A_EENS_8epilogue10collective6detail29Sm90TmaWarpSpecializedAdapterINS1D_15DefaultEpilogueISI_SJ_SJ_NS1C_6thread17LinearCombinationISI_Li1EffLNS1H_9ScaleType4KindE0ELNS_15FloatRoundStyleE2ESI_EENS1_15EpilogueDefaultEEEEEvvEEEEvNT_6ParamsE)
        /*0020*/ 	.word	0x00000000
.L_16:


//--------------------- .nv.compat                --------------------------
	.section	.nv.compat,"",@"SHT_CUDA_COMPAT_INFO"
	.align	4
        /*0000*/ 	.byte	0x02, 0x09, 0x01, 0x00, 0x02, 0x02, 0x04, 0x00, 0x02, 0x05, 0x05, 0x00, 0x03, 0x07, 0x01, 0x01
        /*0010*/ 	.byte	0x02, 0x03, 0x01, 0x00, 0x02, 0x06, 0x01, 0x00, 0x04, 0x0b, 0x08, 0x00, 0x00, 0x00, 0x00, 0x00
        /*0020*/ 	.byte	0x00, 0x00, 0x00, 0x00


//--------------------- .nv.info._ZN7cutlass13device_kernelINS_4gemm6kernel13GemmUniversalIN4cute5tupleIJiiiiEEENS1_10collective13CollectiveMmaINS1_37MainloopSm90TmaGmmaWarpSpecializedFP8ILi18ENS5_IJNS4_1CILi1EEESB_SB_EEENS1_32KernelTmaWarpSpecializedPingpongEEENS5_IJNSA_ILi64EEENSA_ILi128EEESF_EEENS_12float_e4m3_tENS5_IJlSB_lEEESI_SJ_NS4_8TiledMMAINS4_8MMA_AtomIJNS4_4SM904GMMA31MMA_64x128x32_F32E4M3E4M3_SS_TNILNSN_7ScaleInE1ELSP_1EEEEEENS4_6LayoutISC_NS5_IJNSA_ILi0EEEST_ST_EEEEENS5_IJNS4_10UnderscoreESW_SW_EEEEENS4_13SM90_TMA_LOADENS4_14ComposedLayoutINS4_7SwizzleILi2ELi4ELi3EEENS4_18smem_ptr_flag_bitsILi8EEENSS_INS5_IJNSA_ILi8EEESF_EEENS5_IJSF_SB_EEEEEEEvNS4_8identityESZ_S19_vS1A_EENS_8epilogue10collective6detail29Sm90TmaWarpSpecializedAdapterINS1D_15DefaultEpilogueISI_SJ_SJ_NS1C_6thread17LinearCombinationISI_Li1EffLNS1H_9ScaleType4KindE0ELNS_15FloatRoundStyleE2ESI_EENS1_15EpilogueDefaultEEEEEvvEEEEvNT_6ParamsE --------------------------
	.section	.nv.info._ZN7cutlass13device_kernelINS_4gemm6kernel13GemmUniversalIN4cute5tupleIJiiiiEEENS1_10collective13CollectiveMmaINS1_37MainloopSm90TmaGmmaWarpSpecializedFP8ILi18ENS5_IJNS4_1CILi1EEESB_SB_EEENS1_32KernelTmaWarpSpecializedPingpongEEENS5_IJNSA_ILi64EEENSA_ILi128EEESF_EEENS_12float_e4m3_tENS5_IJlSB_lEEESI_SJ_NS4_8TiledMMAINS4_8MMA_AtomIJNS4_4SM904GMMA31MMA_64x128x32_F32E4M3E4M3_SS_TNILNSN_7ScaleInE1ELSP_1EEEEEENS4_6LayoutISC_NS5_IJNSA_ILi0EEEST_ST_EEEEENS5_IJNS4_10UnderscoreESW_SW_EEEEENS4_13SM90_TMA_LOADENS4_14ComposedLayoutINS4_7SwizzleILi2ELi4ELi3EEENS4_18smem_ptr_flag_bitsILi8EEENSS_INS5_IJNSA_ILi8EEESF_EEENS5_IJSF_SB_EEEEEEEvNS4_8identityESZ_S19_vS1A_EENS_8epilogue10collective6detail29Sm90TmaWarpSpecializedAdapterINS1D_15DefaultEpilogueISI_SJ_SJ_NS1C_6thread17LinearCombinationISI_Li1EffLNS1H_9ScaleType4KindE0ELNS_15FloatRoundStyleE2ESI_EENS1_15EpilogueDefaultEEEEEvvEEEEvNT_6ParamsE,"",@"SHT_CUDA_INFO"
	.sectionflags	@""
	.align	4


	//----- nvinfo : EIATTR_CUDA_API_VERSION
	.align		4
        /*0000*/ 	.byte	0x04, 0x37
        /*0002*/ 	.short	(.L_18 - .L_17)
.L_17:
        /*0004*/ 	.word	0x00000082


	//----- nvinfo : EIATTR_KPARAM_INFO
	.align		4
.L_18:
        /*0008*/ 	.byte	0x04, 0x17
        /*000a*/ 	.short	(.L_20 - .L_19)
.L_19:
        /*000c*/ 	.word	0x00000000
        /*0010*/ 	.short	0x0000
        /*0012*/ 	.short	0x0070
        /*0014*/ 	.byte	0x00, 0xf0, 0x01, 0x10


	//----- nvinfo : EIATTR_SPARSE_MMA_MASK
	.align		4
.L_20:
        /*0018*/ 	.byte	0x03, 0x50
        /*001a*/ 	.short	0x0000


	//----- nvinfo : EIATTR_MAXREG_COUNT
	.align		4
        /*001c*/ 	.byte	0x03, 0x1b
        /*001e*/ 	.short	0x00a8


	//----- nvinfo : EIATTR_NUM_BARRIERS
	.align		4
        /*0020*/ 	.byte	0x02, 0x4c
        /*0022*/ 	.byte	0x01
	.zero		1


	//----- nvinfo : EIATTR_MERCURY_ISA_VERSION
	.align		4
        /*0024*/ 	.byte	0x03, 0x5f
        /*0026*/ 	.short	0x0101


	//----- nvinfo : EIATTR_INT_WARP_WIDE_INSTR_OFFSETS
	.align		4
        /*0028*/ 	.byte	0x04, 0x31
        /*002a*/ 	.short	(.L_22 - .L_21)


	//   ....[0]....
.L_21:
        /*002c*/ 	.word	0x00000610


	//   ....[1]....
        /*0030*/ 	.word	0x00000630


	//   ....[2]....
        /*0034*/ 	.word	0x000006b0


	//   ....[3]....
        /*0038*/ 	.word	0x000006c0


	//   ....[4]....
        /*003c*/ 	.word	0x000006d0


	//   ....[5]....
        /*0040*/ 	.word	0x000006f0


	//   ....[6]....
        /*0044*/ 	.word	0x00000740


	//   ....[7]....
        /*0048*/ 	.word	0x00000760


	//----- nvinfo : EIATTR_COOP_GROUP_MASK_REGIDS
	.align		4
.L_22:
        /*004c*/ 	.byte	0x04, 0x29
        /*004e*/ 	.short	(.L_24 - .L_23)


	//   ....[0]....
.L_23:
        /*0050*/ 	.word	0xffffffff


	//   ....[1]....
        /*0054*/ 	.word	0xffffffff


	//   ....[2]....
        /*0058*/ 	.word	0xffffffff


	//   ....[3]....
        /*005c*/ 	.word	0xffffffff


	//   ....[4]....
        /*0060*/ 	.word	0xffffffff


	//   ....[5]....
        /*0064*/ 	.word	0xffffffff


	//----- nvinfo : EIATTR_COOP_GROUP_INSTR_OFFSETS
	.align		4
.L_24:
        /*0068*/ 	.byte	0x04, 0x28
        /*006a*/ 	.short	(.L_26 - .L_25)


	//   ....[0]....
.L_25:
        /*006c*/ 	.word	0x00000060


	//   ....[1]....
        /*0070*/ 	.word	0x00000070


	//   ....[2]....
        /*0074*/ 	.word	0x00000130


	//   ....[3]....
        /*0078*/ 	.word	0x000004b0


	//   ....[4]....
        /*007c*/ 	.word	0x000004f0


	//   ....[5]....
        /*0080*/ 	.word	0x00000530


	//----- nvinfo : EIATTR_REG_RECONFIG
	.align		4
.L_26:
        /*0084*/ 	.byte	0x01, 0x54
	.zero		2


	//----- nvinfo : EIATTR_MBARRIER_INSTR_OFFSETS
	.align		4
        /*0088*/ 	.byte	0x04, 0x39
        /*008a*/ 	.short	(.L_28 - .L_27)


	//   ....[0]....
.L_27:
        /*008c*/ 	.word	0x00000250
        /*0090*/ 	.word	0x000000ff
        /*0094*/ 	.word	0x00000000
        /*0098*/ 	.short	0x0100
        /*009a*/ 	.byte	0x08
	.zero		1


	//   ....[1]....
        /*009c*/ 	.word	0x00000260
        /*00a0*/ 	.word	0x000000ff
        /*00a4*/ 	.word	0x00000090
        /*00a8*/ 	.short	0x0100
        /*00aa*/ 	.byte	0x08
	.zero		1


	//   ....[2]....
        /*00ac*/ 	.word	0x00000270
        /*00b0*/ 	.word	0x000000ff
        /*00b4*/ 	.word	0x00000008
        /*00b8*/ 	.short	0x0100
        /*00ba*/ 	.byte	0x08
	.zero		1


	//   ....[3]....
        /*00bc*/ 	.word	0x00000280
        /*00c0*/ 	.word	0x000000ff
        /*00c4*/ 	.word	0x00000098
        /*00c8*/ 	.short	0x0100
        /*00ca*/ 	.byte	0x08
	.zero		1


	//   ....[4]....
        /*00cc*/ 	.word	0x00000290
        /*00d0*/ 	.word	0x000000ff
        /*00d4*/ 	.word	0x00000010
        /*00d8*/ 	.short	0x0100
        /*00da*/ 	.byte	0x08
	.zero		1


	//   ....[5]....
        /*00dc*/ 	.word	0x000002a0
        /*00e0*/ 	.word	0x000000ff
        /*00e4*/ 	.word	0x000000a0
        /*00e8*/ 	.short	0x0100
        /*00ea*/ 	.byte	0x08
	.zero		1


	//   ....[6]....
        /*00ec*/ 	.word	0x000002b0
        /*00f0*/ 	.word	0x000000ff
        /*00f4*/ 	.word	0x00000018
        /*00f8*/ 	.short	0x0100
        /*00fa*/ 	.byte	0x08
	.zero		1


	//   ....[7]....
        /*00fc*/ 	.word	0x000002c0
        /*0100*/ 	.word	0x000000ff
        /*0104*/ 	.word	0x000000a8
        /*0108*/ 	.short	0x0100
        /*010a*/ 	.byte	0x08
	.zero		1


	//   ....[8]....
        /*010c*/ 	.word	0x000002d0
        /*0110*/ 	.word	0x000000ff
        /*0114*/ 	.word	0x00000020
        /*0118*/ 	.short	0x0100
        /*011a*/ 	.byte	0x08
	.zero		1


	//   ....[9]....
        /*011c*/ 	.word	0x000002e0
        /*0120*/ 	.word	0x000000ff
        /*0124*/ 	.word	0x000000b0
        /*0128*/ 	.short	0x0100
        /*012a*/ 	.byte	0x08
	.zero		1


	//   ....[10]....
        /*012c*/ 	.word	0x000002f0
        /*0130*/ 	.word	0x000000ff
        /*0134*/ 	.word	0x00000028
        /*0138*/ 	.short	0x0100
        /*013a*/ 	.byte	0x08
	.zero		1


	//   ....[11]....
        /*013c*/ 	.word	0x00000300
        /*0140*/ 	.word	0x000000ff
        /*0144*/ 	.word	0x000000b8
        /*0148*/ 	.short	0x0100
        /*014a*/ 	.byte	0x08
	.zero		1


	//   ....[12]....
        /*014c*/ 	.word	0x00000310
        /*0150*/ 	.word	0x000000ff
        /*0154*/ 	.word	0x00000030
        /*0158*/ 	.short	0x0100
        /*015a*/ 	.byte	0x08
	.zero		1


	//   ....[13]....
        /*015c*/ 	.word	0x00000320
        /*0160*/ 	.word	0x000000ff
        /*0164*/ 	.word	0x000000c0
        /*0168*/ 	.short	0x0100
        /*016a*/ 	.byte	0x08
	.zero		1


	//   ....[14]....
        /*016c*/ 	.word	0x00000330
        /*0170*/ 	.word	0x000000ff
        /*0174*/ 	.word	0x00000038
        /*0178*/ 	.short	0x0100
        /*017a*/ 	.byte	0x08
	.zero		1


	//   ....[15]....
        /*017c*/ 	.word	0x00000340
        /*0180*/ 	.word	0x000000ff
        /*0184*/ 	.word	0x000000c8
        /*0188*/ 	.short	0x0100
        /*018a*/ 	.byte	0x08
	.zero		1


	//   ....[16]....
        /*018c*/ 	.word	0x00000350
        /*0190*/ 	.word	0x000000ff
        /*0194*/ 	.word	0x00000040
        /*0198*/ 	.short	0x0100
        /*019a*/ 	.byte	0x08
	.zero		1


	//   ....[17]....
        /*019c*/ 	.word	0x00000360
        /*01a0*/ 	.word	0x000000ff
        /*01a4*/ 	.word	0x000000d0
        /*01a8*/ 	.short	0x0100
        /*01aa*/ 	.byte	0x08
	.zero		1


	//   ....[18]....
        /*01ac*/ 	.word	0x00000370
        /*01b0*/ 	.word	0x000000ff
        /*01b4*/ 	.word	0x00000048
        /*01b8*/ 	.short	0x0100
        /*01ba*/ 	.byte	0x08
	.zero		1


	//   ....[19]....
        /*01bc*/ 	.word	0x00000380
        /*01c0*/ 	.word	0x000000ff
        /*01c4*/ 	.word	0x000000d8
        /*01c8*/ 	.short	0x0100
        /*01ca*/ 	.byte	0x08
	.zero		1


	//   ....[20]....
        /*01cc*/ 	.word	0x00000390
        /*01d0*/ 	.word	0x000000ff
        /*01d4*/ 	.word	0x00000050
        /*01d8*/ 	.short	0x0100
        /*01da*/ 	.byte	0x08
	.zero		1


	//   ....[21]....
        /*01dc*/ 	.word	0x000003a0
        /*01e0*/ 	.word	0x000000ff
        /*01e4*/ 	.word	0x000000e0
        /*01e8*/ 	.short	0x0100
        /*01ea*/ 	.byte	0x08
	.zero		1


	//   ....[22]....
        /*01ec*/ 	.word	0x000003b0
        /*01f0*/ 	.word	0x000000ff
        /*01f4*/ 	.word	0x00000058
        /*01f8*/ 	.short	0x0100
        /*01fa*/ 	.byte	0x08
	.zero		1


	//   ....[23]....
        /*01fc*/ 	.word	0x000003c0
        /*0200*/ 	.word	0x000000ff
        /*0204*/ 	.word	0x000000e8
        /*0208*/ 	.short	0x0100
        /*020a*/ 	.byte	0x08
	.zero		1


	//   ....[24]....
        /*020c*/ 	.word	0x000003d0
        /*0210*/ 	.word	0x000000ff
        /*0214*/ 	.word	0x00000060
        /*0218*/ 	.short	0x0100
        /*021a*/ 	.byte	0x08
	.zero		1


	//   ....[25]....
        /*021c*/ 	.word	0x000003e0
        /*0220*/ 	.word	0x000000ff
        /*0224*/ 	.word	0x000000f0
        /*0228*/ 	.short	0x0100
        /*022a*/ 	.byte	0x08
	.zero		1


	//   ....[26]....
        /*022c*/ 	.word	0x000003f0
        /*0230*/ 	.word	0x000000ff
        /*0234*/ 	.word	0x00000068
        /*0238*/ 	.short	0x0100
        /*023a*/ 	.byte	0x08
	.zero		1


	//   ....[27]....
        /*023c*/ 	.word	0x00000400
        /*0240*/ 	.word	0x000000ff
        /*0244*/ 	.word	0x000000f8
        /*0248*/ 	.short	0x0100
        /*024a*/ 	.byte	0x08
	.zero		1


	//   ....[28]....
        /*024c*/ 	.word	0x00000410
        /*0250*/ 	.word	0x000000ff
        /*0254*/ 	.word	0x00000070
        /*0258*/ 	.short	0x0100
        /*025a*/ 	.byte	0x08
	.zero		1


	//   ....[29]....
        /*025c*/ 	.word	0x00000420
        /*0260*/ 	.word	0x000000ff
        /*0264*/ 	.word	0x00000100
        /*0268*/ 	.short	0x0100
        /*026a*/ 	.byte	0x08
	.zero		1


	//   ....[30]....
        /*026c*/ 	.word	0x00000430
        /*0270*/ 	.word	0x000000ff
        /*0274*/ 	.word	0x00000078
        /*0278*/ 	.short	0x0100
        /*027a*/ 	.byte	0x08
	.zero		1


	//   ....[31]....
        /*027c*/ 	.word	0x00000440
        /*0280*/ 	.word	0x000000ff
        /*0284*/ 	.word	0x00000108
        /*0288*/ 	.short	0x0100
        /*028a*/ 	.byte	0x08
	.zero		1


	//   ....[32]....
        /*028c*/ 	.word	0x00000450
        /*0290*/ 	.word	0x000000ff
        /*0294*/ 	.word	0x00000080
        /*0298*/ 	.short	0x0100
        /*029a*/ 	.byte	0x08
	.zero		1


	//   ....[33]....
        /*029c*/ 	.word	0x00000460
        /*02a0*/ 	.word	0x000000ff
        /*02a4*/ 	.word	0x00000110
        /*02a8*/ 	.short	0x0100
        /*02aa*/ 	.byte	0x08
	.zero		1


	//   ....[34]....
        /*02ac*/ 	.word	0x00000470
        /*02b0*/ 	.word	0x000000ff
        /*02b4*/ 	.word	0x00000088
        /*02b8*/ 	.short	0x0100
        /*02ba*/ 	.byte	0x08
	.zero		1


	//   ....[35]....
        /*02bc*/ 	.word	0x00000480
        /*02c0*/ 	.word	0x000000ff
        /*02c4*/ 	.word	0x00000118
        /*02c8*/ 	.short	0x0100
        /*02ca*/ 	.byte	0x08
	.zero		1


	//   ....[36]....
        /*02cc*/ 	.word	0x000007a0
        /*02d0*/ 	.word	0x000000ff
        /*02d4*/ 	.word	0x00000150
        /*02d8*/ 	.short	0x0100
        /*02da*/ 	.byte	0x08
	.zero		1


	//   ....[37]....
        /*02dc*/ 	.word	0x00000810
        /*02e0*/ 	.word	0x000000ff
        /*02e4*/ 	.word	0x00000158
        /*02e8*/ 	.short	0x0100
        /*02ea*/ 	.byte	0x08
	.zero		1


	//   ....[38]....
        /*02ec*/ 	.word	0x00000830
        /*02f0*/ 	.word	0x000000ff
        /*02f4*/ 	.word	0x00000130
        /*02f8*/ 	.short	0x0100
        /*02fa*/ 	.byte	0x09
	.zero		1


	//   ....[39]....
        /*02fc*/ 	.word	0x00000840
        /*0300*/ 	.word	0x000000ff
        /*0304*/ 	.word	0x00000138
        /*0308*/ 	.short	0x0100
        /*030a*/ 	.byte	0x09
	.zero		1


	//   ....[40]....
        /*030c*/ 	.word	0x00000850
        /*0310*/ 	.word	0x000000ff
        /*0314*/ 	.word	0x00000140
        /*0318*/ 	.short	0x0100
        /*031a*/ 	.byte	0x09
	.zero		1


	//   ....[41]....
        /*031c*/ 	.word	0x00000860
        /*0320*/ 	.word	0x000000ff
        /*0324*/ 	.word	0x00000148
        /*0328*/ 	.short	0x0100
        /*032a*/ 	.byte	0x09
	.zero		1


	//   ....[42]....
        /*032c*/ 	.word	0x00001610
        /*0330*/ 	.word	0x000000ff
        /*0334*/ 	.word	0xfffffff8
        /*0338*/ 	.short	0x010a
        /*033a*/ 	.byte	0x0f
	.zero		1


	//   ....[43]....
        /*033c*/ 	.word	0x00001af0
        /*0340*/ 	.word	0x000000ff
        /*0344*/ 	.word	0x00000000
        /*0348*/ 	.short	0x010a
        /*034a*/ 	.byte	0x06
	.zero		1


	//   ....[44]....
        /*034c*/ 	.word	0x00001b30
        /*0350*/ 	.word	0x000000ff
        /*0354*/ 	.word	0x00000000
        /*0358*/ 	.short	0x010a
        /*035a*/ 	.byte	0x06
	.zero		1


	//   ....[45]....
        /*035c*/ 	.word	0x00002430
        /*0360*/ 	.word	0x000000ff
        /*0364*/ 	.word	0x00000000
        /*0368*/ 	.short	0x010a
        /*036a*/ 	.byte	0x09
	.zero		1


	//   ....[46]....
        /*036c*/ 	.word	0x00002470
        /*0370*/ 	.word	0x000000ff
        /*0374*/ 	.word	0x00000000
        /*0378*/ 	.short	0x010a
        /*037a*/ 	.byte	0x09
	.zero		1


	//   ....[47]....
        /*037c*/ 	.word	0x00002ad0
        /*0380*/ 	.word	0x000000ff
        /*0384*/ 	.word	0x00000000
        /*0388*/ 	.short	0x0101
        /*038a*/ 	.byte	0x08
	.zero		1


	//   ....[48]....
        /*038c*/ 	.word	0x00003040
        /*0390*/ 	.word	0x00000011
        /*0394*/ 	.word	0x00000000
        /*0398*/ 	.short	0x0101
        /*039a*/ 	.byte	0x16
	.zero		1


	//   ....[49]....
        /*039c*/ 	.word	0x00003120
        /*03a0*/ 	.word	0x000000ff
        /*03a4*/ 	.word	0x00000000
        /*03a8*/ 	.short	0x0101
        /*03aa*/ 	.byte	0x08
	.zero		1


	//   ....[50]....
        /*03ac*/ 	.word	0x000031d0
        /*03b0*/ 	.word	0x000000ff
        /*03b4*/ 	.word	0x00000008
        /*03b8*/ 	.short	0x010a
        /*03ba*/ 	.byte	0x0f
	.zero		1


	//   ....[51]....
        /*03bc*/ 	.word	0x00007a70
        /*03c0*/ 	.word	0x00000004
        /*03c4*/ 	.word	0x00000000
        /*03c8*/ 	.short	0x0101
        /*03ca*/ 	.byte	0x16
	.zero		1


	//   ....[52]....
        /*03cc*/ 	.word	0x00008350
        /*03d0*/ 	.word	0x00000013
        /*03d4*/ 	.word	0x00000090
        /*03d8*/ 	.short	0x010a
        /*03da*/ 	.byte	0x3f
	.zero		1


	//   ....[53]....
        /*03dc*/ 	.word	0x000086c0
        /*03e0*/ 	.word	0x0000000a
        /*03e4*/ 	.word	0x00000158
        /*03e8*/ 	.short	0x0101
        /*03ea*/ 	.byte	0x3f
	.zero		1


	//   ....[54]....
        /*03ec*/ 	.word	0x00008e20
        /*03f0*/ 	.word	0x00000005
        /*03f4*/ 	.word	0x00000000
        /*03f8*/ 	.short	0x010a
        /*03fa*/ 	.byte	0x3f
	.zero		1


	//   ....[55]....
        /*03fc*/ 	.word	0x00008ea0
        /*0400*/ 	.word	0x00000007
        /*0404*/ 	.word	0x00000000
        /*0408*/ 	.short	0x010a
        /*040a*/ 	.byte	0x3f
	.zero		1


	//   ....[56]....
        /*040c*/ 	.word	0x00008f30
        /*0410*/ 	.word	0x00000006
        /*0414*/ 	.word	0x00000000
        /*0418*/ 	.short	0x010a
        /*041a*/ 	.byte	0x3f
	.zero		1


	//   ....[57]....
        /*041c*/ 	.word	0x00008fc0
        /*0420*/ 	.word	0x00000009
        /*0424*/ 	.word	0x00000000
        /*0428*/ 	.short	0x010a
        /*042a*/ 	.byte	0x3f
	.zero		1


	//   ....[58]....
        /*042c*/ 	.word	0x00009050
        /*0430*/ 	.word	0x00000006
        /*0434*/ 	.word	0x00000000
        /*0438*/ 	.short	0x010a
        /*043a*/ 	.byte	0x3f
	.zero		1


	//   ....[59]....
        /*043c*/ 	.word	0x000090e0
        /*0440*/ 	.word	0x00000009
        /*0444*/ 	.word	0x00000000
        /*0448*/ 	.short	0x010a
        /*044a*/ 	.byte	0x3f
	.zero		1


	//   ....[60]....
        /*044c*/ 	.word	0x00009170
        /*0450*/ 	.word	0x00000006
        /*0454*/ 	.word	0x00000000
        /*0458*/ 	.short	0x010a
        /*045a*/ 	.byte	0x3f
	.zero		1


	//   ....[61]....
        /*045c*/ 	.word	0x00009200
        /*0460*/ 	.word	0x00000009
        /*0464*/ 	.word	0x00000000
        /*0468*/ 	.short	0x010a
        /*046a*/ 	.byte	0x3f
	.zero		1


	//   ....[62]....
        /*046c*/ 	.word	0x00009290
        /*0470*/ 	.word	0x00000006
        /*0474*/ 	.word	0x00000000
        /*0478*/ 	.short	0x010a
        /*047a*/ 	.byte	0x3f
	.zero		1


	//   ....[63]....
        /*047c*/ 	.word	0x00009320
        /*0480*/ 	.word	0x00000009
        /*0484*/ 	.word	0x00000000
        /*0488*/ 	.short	0x010a
        /*048a*/ 	.byte	0x3f
	.zero		1


	//   ....[64]....
        /*048c*/ 	.word	0x000093b0
        /*0490*/ 	.word	0x00000006
        /*0494*/ 	.word	0x00000000
        /*0498*/ 	.short	0x010a
        /*049a*/ 	.byte	0x3f
	.zero		1


	//   ....[65]....
        /*049c*/ 	.word	0x00009440
        /*04a0*/ 	.word	0x00000009
        /*04a4*/ 	.word	0x00000000
        /*04a8*/ 	.short	0x010a
        /*04aa*/ 	.byte	0x3f
	.zero		1


	//   ....[66]....
        /*04ac*/ 	.word	0x000094d0
        /*04b0*/ 	.word	0x00000006
        /*04b4*/ 	.word	0x00000000
        /*04b8*/ 	.short	0x010a
        /*04ba*/ 	.byte	0x3f
	.zero		1


	//   ....[67]....
        /*04bc*/ 	.word	0x00009560
        /*04c0*/ 	.word	0x00000009
        /*04c4*/ 	.word	0x00000000
        /*04c8*/ 	.short	0x010a
        /*04ca*/ 	.byte	0x3f
	.zero		1


	//   ....[68]....
        /*04cc*/ 	.word	0x000095f0
        /*04d0*/ 	.word	0x00000006
        /*04d4*/ 	.word	0x00000000
        /*04d8*/ 	.short	0x010a
        /*04da*/ 	.byte	0x3f
	.zero		1


	//   ....[69]....
        /*04dc*/ 	.word	0x00009680
        /*04e0*/ 	.word	0x00000009
        /*04e4*/ 	.word	0x00000000
        /*04e8*/ 	.short	0x010a
        /*04ea*/ 	.byte	0x3f
	.zero		1


	//   ....[70]....
        /*04ec*/ 	.word	0x00009710
        /*04f0*/ 	.word	0x00000006
        /*04f4*/ 	.word	0x00000000
        /*04f8*/ 	.short	0x010a
        /*04fa*/ 	.byte	0x3f
	.zero		1


	//   ....[71]....
        /*04fc*/ 	.word	0x000097a0
        /*0500*/ 	.word	0x00000003
        /*0504*/ 	.word	0x00000000
        /*0508*/ 	.short	0x010a
        /*050a*/ 	.byte	0x3f
	.zero		1


	//   ....[72]....
        /*050c*/ 	.word	0x00009810
        /*0510*/ 	.word	0x00000011
        /*0514*/ 	.word	0xfffffff8
        /*0518*/ 	.short	0x010a
        /*051a*/ 	.byte	0x3f
	.zero		1


	//   ....[73]....
        /*051c*/ 	.word	0x00009870
        /*0520*/ 	.word	0x00000011
        /*0524*/ 	.word	0x00000000
        /*0528*/ 	.short	0x010a
        /*052a*/ 	.byte	0x3f
	.zero		1


	//   ....[74]....
        /*052c*/ 	.word	0x000098d0
        /*0530*/ 	.word	0x00000012
        /*0534*/ 	.word	0x00000000
        /*0538*/ 	.short	0x010a
        /*053a*/ 	.byte	0x3f
	.zero		1


	//   ....[75]....
        /*053c*/ 	.word	0x00009930
        /*0540*/ 	.word	0x00000011
        /*0544*/ 	.word	0x00000008
        /*0548*/ 	.short	0x010a
        /*054a*/ 	.byte	0x3f
	.zero		1


	//   ....[76]....
        /*054c*/ 	.word	0x00009a00
        /*0550*/ 	.word	0x00000013
        /*0554*/ 	.word	0x00000090
        /*0558*/ 	.short	0x010a
        /*055a*/ 	.byte	0x3f
	.zero		1


	//   ....[77]....
        /*055c*/ 	.word	0x00009ae0
        /*0560*/ 	.word	0x00000005
        /*0564*/ 	.word	0x00000000
        /*0568*/ 	.short	0x010a
        /*056a*/ 	.byte	0x3f
	.zero		1


	//   ....[78]....
        /*056c*/ 	.word	0x00009b30
        /*0570*/ 	.word	0x00000007
        /*0574*/ 	.word	0x00000000
        /*0578*/ 	.short	0x010a
        /*057a*/ 	.byte	0x3f
	.zero		1


	//   ....[79]....
        /*057c*/ 	.word	0x00009b80
        /*0580*/ 	.word	0x00000006
        /*0584*/ 	.word	0x00000000
        /*0588*/ 	.short	0x010a
        /*058a*/ 	.byte	0x3f
	.zero		1


	//   ....[80]....
        /*058c*/ 	.word	0x00009bd0
        /*0590*/ 	.word	0x00000009
        /*0594*/ 	.word	0x00000000
        /*0598*/ 	.short	0x010a
        /*059a*/ 	.byte	0x3f
	.zero		1


	//   ....[81]....
        /*059c*/ 	.word	0x00009c20
        /*05a0*/ 	.word	0x00000006
        /*05a4*/ 	.word	0x00000000
        /*05a8*/ 	.short	0x010a
        /*05aa*/ 	.byte	0x3f
	.zero		1


	//   ....[82]....
        /*05ac*/ 	.word	0x00009c70
        /*05b0*/ 	.word	0x00000009
        /*05b4*/ 	.word	0x00000000
        /*05b8*/ 	.short	0x010a
        /*05ba*/ 	.byte	0x3f
	.zero		1


	//   ....[83]....
        /*05bc*/ 	.word	0x00009cc0
        /*05c0*/ 	.word	0x00000006
        /*05c4*/ 	.word	0x00000000
        /*05c8*/ 	.short	0x010a
        /*05ca*/ 	.byte	0x3f
	.zero		1


	//   ....[84]....
        /*05cc*/ 	.word	0x00009d10
        /*05d0*/ 	.word	0x00000009
        /*05d4*/ 	.word	0x00000000
        /*05d8*/ 	.short	0x010a
        /*05da*/ 	.byte	0x3f
	.zero		1


	//   ....[85]....
        /*05dc*/ 	.word	0x00009d60
        /*05e0*/ 	.word	0x00000006
        /*05e4*/ 	.word	0x00000000
        /*05e8*/ 	.short	0x010a
        /*05ea*/ 	.byte	0x3f
	.zero		1


	//   ....[86]....
        /*05ec*/ 	.word	0x00009db0
        /*05f0*/ 	.word	0x00000009
        /*05f4*/ 	.word	0x00000000
        /*05f8*/ 	.short	0x010a
        /*05fa*/ 	.byte	0x3f
	.zero		1


	//   ....[87]....
        /*05fc*/ 	.word	0x00009e00
        /*0600*/ 	.word	0x00000006
        /*0604*/ 	.word	0x00000000
        /*0608*/ 	.short	0x010a
        /*060a*/ 	.byte	0x3f
	.zero		1


	//   ....[88]....
        /*060c*/ 	.word	0x00009e50
        /*0610*/ 	.word	0x00000009
        /*0614*/ 	.word	0x00000000
        /*0618*/ 	.short	0x010a
        /*061a*/ 	.byte	0x3f
	.zero		1


	//   ....[89]....
        /*061c*/ 	.word	0x00009ea0
        /*0620*/ 	.word	0x00000006
        /*0624*/ 	.word	0x00000000
        /*0628*/ 	.short	0x010a
        /*062a*/ 	.byte	0x3f
	.zero		1


	//   ....[90]....
        /*062c*/ 	.word	0x00009ef0
        /*0630*/ 	.word	0x00000009
        /*0634*/ 	.word	0x00000000
        /*0638*/ 	.short	0x010a
        /*063a*/ 	.byte	0x3f
	.zero		1


	//   ....[91]....
        /*063c*/ 	.word	0x00009f40
        /*0640*/ 	.word	0x00000006
        /*0644*/ 	.word	0x00000000
        /*0648*/ 	.short	0x010a
        /*064a*/ 	.byte	0x3f
	.zero		1


	//   ....[92]....
        /*064c*/ 	.word	0x00009f90
        /*0650*/ 	.word	0x00000009
        /*0654*/ 	.word	0x00000000
        /*0658*/ 	.short	0x010a
        /*065a*/ 	.byte	0x3f
	.zero		1


	//   ....[93]....
        /*065c*/ 	.word	0x00009fe0
        /*0660*/ 	.word	0x00000006
        /*0664*/ 	.word	0x00000000
        /*0668*/ 	.short	0x010a
        /*066a*/ 	.byte	0x3f
	.zero		1


	//----- nvinfo : EIATTR_NUM_MBARRIERS
	.align		4
.L_28:
        /*066c*/ 	.byte	0x03, 0x38
        /*066e*/ 	.short	0x002a


	//----- nvinfo : EIATTR_EXIT_INSTR_OFFSETS
	.align		4
        /*0670*/ 	.byte	0x04, 0x1c
        /*0672*/ 	.short	(.L_30 - .L_29)


	//   ....[0]....
.L_29:
        /*0674*/ 	.word	0x00001340


	//   ....[1]....
        /*0678*/ 	.word	0x000013a0


	//   ....[2]....
        /*067c*/ 	.word	0x00008080


	//   ....[3]....
        /*0680*/ 	.word	0x000080b0


	//   ....[4]....
        /*0684*/ 	.word	0x000097f0


	//----- nvinfo : EIATTR_MAX_THREADS
	.align		4
.L_30:
        /*0688*/ 	.byte	0x04, 0x05
        /*068a*/ 	.short	(.L_32 - .L_31)
.L_31:
        /*068c*/ 	.word	0x00000180
        /*0690*/ 	.word	0x00000001
        /*0694*/ 	.word	0x00000001


	//----- nvinfo : EIATTR_CRS_STACK_SIZE
	.align		4
.L_32:
        /*0698*/ 	.byte	0x04, 0x1e
        /*069a*/ 	.short	(.L_34 - .L_33)
.L_33:
        /*069c*/ 	.word	0x00000000


	//----- nvinfo : EIATTR_CBANK_PARAM_SIZE
	.align		4
.L_34:
        /*06a0*/ 	.byte	0x03, 0x19
        /*06a2*/ 	.short	0x0470


	//----- nvinfo : EIATTR_PARAM_CBANK
	.align		4
        /*06a4*/ 	.byte	0x04, 0x0a
        /*06a6*/ 	.short	(.L_36 - .L_35)
	.align		4
.L_35:
        /*06a8*/ 	.word	index@(.nv.constant0._ZN7cutlass13device_kernelINS_4gemm6kernel13GemmUniversalIN4cute5tupleIJiiiiEEENS1_10collective13CollectiveMmaINS1_37MainloopSm90TmaGmmaWarpSpecializedFP8ILi18ENS5_IJNS4_1CILi1EEESB_SB_EEENS1_32KernelTmaWarpSpecializedPingpongEEENS5_IJNSA_ILi64EEENSA_ILi128EEESF_EEENS_12float_e4m3_tENS5_IJlSB_lEEESI_SJ_NS4_8TiledMMAINS4_8MMA_AtomIJNS4_4SM904GMMA31MMA_64x128x32_F32E4M3E4M3_SS_TNILNSN_7ScaleInE1ELSP_1EEEEEENS4_6LayoutISC_NS5_IJNSA_ILi0EEEST_ST_EEEEENS5_IJNS4_10UnderscoreESW_SW_EEEEENS4_13SM90_TMA_LOADENS4_14ComposedLayoutINS4_7SwizzleILi2ELi4ELi3EEENS4_18smem_ptr_flag_bitsILi8EEENSS_INS5_IJNSA_ILi8EEESF_EEENS5_IJSF_SB_EEEEEEEvNS4_8identityESZ_S19_vS1A_EENS_8epilogue10collective6detail29Sm90TmaWarpSpecializedAdapterINS1D_15DefaultEpilogueISI_SJ_SJ_NS1C_6thread17LinearCombinationISI_Li1EffLNS1H_9ScaleType4KindE0ELNS_15FloatRoundStyleE2ESI_EENS1_15EpilogueDefaultEEEEEvvEEEEvNT_6ParamsE)
        /*06ac*/ 	.short	0x0210
        /*06ae*/ 	.short	0x0470


	//----- nvinfo : EIATTR_SW_WAR
	.align		4
.L_36:
        /*06b0*/ 	.byte	0x04, 0x36
        /*06b2*/ 	.short	(.L_38 - .L_37)
.L_37:
        /*06b4*/ 	.word	0x00000008
.L_38:


//--------------------- .nv.callgraph             --------------------------
	.section	.nv.callgraph,"",@"SHT_CUDA_CALLGRAPH"
	.align	4
	.sectionentsize	8
	.align		4
        /*0000*/ 	.word	0x00000000
	.align		4
        /*0004*/ 	.word	0xffffffff
	.align		4
        /*0008*/ 	.word	0x00000000
	.align		4
        /*000c*/ 	.word	0xfffffffe
	.align		4
        /*0010*/ 	.word	0x00000000
	.align		4
        /*0014*/ 	.word	0xfffffffd
	.align		4
        /*0018*/ 	.word	0x00000000
	.align		4
        /*001c*/ 	.word	0xfffffffc


//--------------------- .nv.constant4             --------------------------
	.section	.nv.constant4,"a",@progbits
	.align	8
	.align		8
.nv.constant4:
        /*0000*/ 	.dword	_ZN39_INTERNAL_8dd8a16e_4_k_cu_07d373d1_76784cuda3std3__45__cpo5beginE
	.align		8
        /*0008*/ 	.dword	_ZN39_INTERNAL_8dd8a16e_4_k_cu_07d373d1_76784cuda3std3__45__cpo3endE
	.align		8
        /*0010*/ 	.dword	_ZN39_INTERNAL_8dd8a16e_4_k_cu_07d373d1_76784cuda3std3__45__cpo6cbeginE
	.align		8
        /*0018*/ 	.dword	_ZN39_INTERNAL_8dd8a16e_4_k_cu_07d373d1_76784cuda3std3__45__cpo4cendE
	.align		8
        /*0020*/ 	.dword	_ZN39_INTERNAL_8dd8a16e_4_k_cu_07d373d1_76784cuda3std3__441_GLOBAL__N__8dd8a16e_4_k_cu_07d373d1_76786ignoreE
	.align		8
        /*0028*/ 	.dword	_ZN39_INTERNAL_8dd8a16e_4_k_cu_07d373d1_76784cuda3std3__419piecewise_constructE
	.align		8
        /*0030*/ 	.dword	_ZN39_INTERNAL_8dd8a16e_4_k_cu_07d373d1_76784cuda3std3__48in_placeE
	.align		8
        /*0038*/ 	.dword	_ZN39_INTERNAL_8dd8a16e_4_k_cu_07d373d1_76784cuda3std6ranges3__45__cpo4swapE
	.align		8
        /*0040*/ 	.dword	_ZN39_INTERNAL_8dd8a16e_4_k_cu_07d373d1_76784cuda3std6ranges3__45__cpo9iter_moveE
	.align		8
        /*0048*/ 	.dword	_ZN39_INTERNAL_8dd8a16e_4_k_cu_07d373d1_76784cute7productE
	.align		8
        /*0050*/ 	.dword	_ZN39_INTERNAL_8dd8a16e_4_k_cu_07d373d1_76784cute1_E


//--------------------- .text._ZN7cutlass13device_kernelINS_4gemm6kernel13GemmUniversalIN4cute5tupleIJiiiiEEENS1_10collective13CollectiveMmaINS1_37MainloopSm90TmaGmmaWarpSpecializedFP8ILi18ENS5_IJNS4_1CILi1EEESB_SB_EEENS1_32KernelTmaWarpSpecializedPingpongEEENS5_IJNSA_ILi64EEENSA_ILi128EEESF_EEENS_12float_e4m3_tENS5_IJlSB_lEEESI_SJ_NS4_8TiledMMAINS4_8MMA_AtomIJNS4_4SM904GMMA31MMA_64x128x32_F32E4M3E4M3_SS_TNILNSN_7ScaleInE1ELSP_1EEEEEENS4_6LayoutISC_NS5_IJNSA_ILi0EEEST_ST_EEEEENS5_IJNS4_10UnderscoreESW_SW_EEEEENS4_13SM90_TMA_LOADENS4_14ComposedLayoutINS4_7SwizzleILi2ELi4ELi3EEENS4_18smem_ptr_flag_bitsILi8EEENSS_INS5_IJNSA_ILi8EEESF_EEENS5_IJSF_SB_EEEEEEEvNS4_8identityESZ_S19_vS1A_EENS_8epilogue10collective6detail29Sm90TmaWarpSpecializedAdapterINS1D_15DefaultEpilogueISI_SJ_SJ_NS1C_6thread17LinearCombinationISI_Li1EffLNS1H_9ScaleType4KindE0ELNS_15FloatRoundStyleE2ESI_EENS1_15EpilogueDefaultEEEEEvvEEEEvNT_6ParamsE --------------------------
	.section	.text._ZN7cutlass13device_kernelINS_4gemm6kernel13GemmUniversalIN4cute5tupleIJiiiiEEENS1_10collective13CollectiveMmaINS1_37MainloopSm90TmaGmmaWarpSpecializedFP8ILi18ENS5_IJNS4_1CILi1EEESB_SB_EEENS1_32KernelTmaWarpSpecializedPingpongEEENS5_IJNSA_ILi64EEENSA_ILi128EEESF_EEENS_12float_e4m3_tENS5_IJlSB_lEEESI_SJ_NS4_8TiledMMAINS4_8MMA_AtomIJNS4_4SM904GMMA31MMA_64x128x32_F32E4M3E4M3_SS_TNILNSN_7ScaleInE1ELSP_1EEEEEENS4_6LayoutISC_NS5_IJNSA_ILi0EEEST_ST_EEEEENS5_IJNS4_10UnderscoreESW_SW_EEEEENS4_13SM90_TMA_LOADENS4_14ComposedLayoutINS4_7SwizzleILi2ELi4ELi3EEENS4_18smem_ptr_flag_bitsILi8EEENSS_INS5_IJNSA_ILi8EEESF_EEENS5_IJSF_SB_EEEEEEEvNS4_8identityESZ_S19_vS1A_EENS_8epilogue10collective6detail29Sm90TmaWarpSpecializedAdapterINS1D_15DefaultEpilogueISI_SJ_SJ_NS1C_6thread17LinearCombinationISI_Li1EffLNS1H_9ScaleType4KindE0ELNS_15FloatRoundStyleE2ESI_EENS1_15EpilogueDefaultEEEEEvvEEEEvNT_6ParamsE,"ax",@progbits
	.align	128
.text._ZN7cutlass13device_kernelINS_4gemm6kernel13GemmUniversalIN4cute5tupleIJiiiiEEENS1_10collective13CollectiveMmaINS1_37MainloopSm90TmaGmmaWarpSpecializedFP8ILi18ENS5_IJNS4_1CILi1EEESB_SB_EEENS1_32KernelTmaWarpSpecializedPingpongEEENS5_IJNSA_ILi64EEENSA_ILi128EEESF_EEENS_12float_e4m3_tENS5_IJlSB_lEEESI_SJ_NS4_8TiledMMAINS4_8MMA_AtomIJNS4_4SM904GMMA31MMA_64x128x32_F32E4M3E4M3_SS_TNILNSN_7ScaleInE1ELSP_1EEEEEENS4_6LayoutISC_NS5_IJNSA_ILi0EEEST_ST_EEEEENS5_IJNS4_10UnderscoreESW_SW_EEEEENS4_13SM90_TMA_LOADENS4_14ComposedLayoutINS4_7SwizzleILi2ELi4ELi3EEENS4_18smem_ptr_flag_bitsILi8EEENSS_INS5_IJNSA_ILi8EEESF_EEENS5_IJSF_SB_EEEEEEEvNS4_8identityESZ_S19_vS1A_EENS_8epilogue10collective6detail29Sm90TmaWarpSpecializedAdapterINS1D_15DefaultEpilogueISI_SJ_SJ_NS1C_6thread17LinearCombinationISI_Li1EffLNS1H_9ScaleType4KindE0ELNS_15FloatRoundStyleE2ESI_EENS1_15EpilogueDefaultEEEEEvvEEEEvNT_6ParamsE:
        .type           _ZN7cutlass13device_kernelINS_4gemm6kernel13GemmUniversalIN4cute5tupleIJiiiiEEENS1_10collective13CollectiveMmaINS1_37MainloopSm90TmaGmmaWarpSpecializedFP8ILi18ENS5_IJNS4_1CILi1EEESB_SB_EEENS1_32KernelTmaWarpSpecializedPingpongEEENS5_IJNSA_ILi64EEENSA_ILi128EEESF_EEENS_12float_e4m3_tENS5_IJlSB_lEEESI_SJ_NS4_8TiledMMAINS4_8MMA_AtomIJNS4_4SM904GMMA31MMA_64x128x32_F32E4M3E4M3_SS_TNILNSN_7ScaleInE1ELSP_1EEEEEENS4_6LayoutISC_NS5_IJNSA_ILi0EEEST_ST_EEEEENS5_IJNS4_10UnderscoreESW_SW_EEEEENS4_13SM90_TMA_LOADENS4_14ComposedLayoutINS4_7SwizzleILi2ELi4ELi3EEENS4_18smem_ptr_flag_bitsILi8EEENSS_INS5_IJNSA_ILi8EEESF_EEENS5_IJSF_SB_EEEEEEEvNS4_8identityESZ_S19_vS1A_EENS_8epilogue10collective6detail29Sm90TmaWarpSpecializedAdapterINS1D_15DefaultEpilogueISI_SJ_SJ_NS1C_6thread17LinearCombinationISI_Li1EffLNS1H_9ScaleType4KindE0ELNS_15FloatRoundStyleE2ESI_EENS1_15EpilogueDefaultEEEEEvvEEEEvNT_6ParamsE,@function
        .size           _ZN7cutlass13device_kernelINS_4gemm6kernel13GemmUniversalIN4cute5tupleIJiiiiEEENS1_10collective13CollectiveMmaINS1_37MainloopSm90TmaGmmaWarpSpecializedFP8ILi18ENS5_IJNS4_1CILi1EEESB_SB_EEENS1_32KernelTmaWarpSpecializedPingpongEEENS5_IJNSA_ILi64EEENSA_ILi128EEESF_EEENS_12float_e4m3_tENS5_IJlSB_lEEESI_SJ_NS4_8TiledMMAINS4_8MMA_AtomIJNS4_4SM904GMMA31MMA_64x128x32_F32E4M3E4M3_SS_TNILNSN_7ScaleInE1ELSP_1EEEEEENS4_6LayoutISC_NS5_IJNSA_ILi0EEEST_ST_EEEEENS5_IJNS4_10UnderscoreESW_SW_EEEEENS4_13SM90_TMA_LOADENS4_14ComposedLayoutINS4_7SwizzleILi2ELi4ELi3EEENS4_18smem_ptr_flag_bitsILi8EEENSS_INS5_IJNSA_ILi8EEESF_EEENS5_IJSF_SB_EEEEEEEvNS4_8identityESZ_S19_vS1A_EENS_8epilogue10collective6detail29Sm90TmaWarpSpecializedAdapterINS1D_15DefaultEpilogueISI_SJ_SJ_NS1C_6thread17LinearCombinationISI_Li1EffLNS1H_9ScaleType4KindE0ELNS_15FloatRoundStyleE2ESI_EENS1_15EpilogueDefaultEEEEEvvEEEEvNT_6ParamsE,(.L_x_233 - _ZN7cutlass13device_kernelINS_4gemm6kernel13GemmUniversalIN4cute5tupleIJiiiiEEENS1_10collective13CollectiveMmaINS1_37MainloopSm90TmaGmmaWarpSpecializedFP8ILi18ENS5_IJNS4_1CILi1EEESB_SB_EEENS1_32KernelTmaWarpSpecializedPingpongEEENS5_IJNSA_ILi64EEENSA_ILi128EEESF_EEENS_12float_e4m3_tENS5_IJlSB_lEEESI_SJ_NS4_8TiledMMAINS4_8MMA_AtomIJNS4_4SM904GMMA31MMA_64x128x32_F32E4M3E4M3_SS_TNILNSN_7ScaleInE1ELSP_1EEEEEENS4_6LayoutISC_NS5_IJNSA_ILi0EEEST_ST_EEEEENS5_IJNS4_10UnderscoreESW_SW_EEEEENS4_13SM90_TMA_LOADENS4_14ComposedLayoutINS4_7SwizzleILi2ELi4ELi3EEENS4_18smem_ptr_flag_bitsILi8EEENSS_INS5_IJNSA_ILi8EEESF_EEENS5_IJSF_SB_EEEEEEEvNS4_8identityESZ_S19_vS1A_EENS_8epilogue10collective6detail29Sm90TmaWarpSpecializedAdapterINS1D_15DefaultEpilogueISI_SJ_SJ_NS1C_6thread17LinearCombinationISI_Li1EffLNS1H_9ScaleType4KindE0ELNS_15FloatRoundStyleE2ESI_EENS1_15EpilogueDefaultEEEEEvvEEEEvNT_6ParamsE)
        .other          _ZN7cutlass13device_kernelINS_4gemm6kernel13GemmUniversalIN4cute5tupleIJiiiiEEENS1_10collective13CollectiveMmaINS1_37MainloopSm90TmaGmmaWarpSpecializedFP8ILi18ENS5_IJNS4_1CILi1EEESB_SB_EEENS1_32KernelTmaWarpSpecializedPingpongEEENS5_IJNSA_ILi64EEENSA_ILi128EEESF_EEENS_12float_e4m3_tENS5_IJlSB_lEEESI_SJ_NS4_8TiledMMAINS4_8MMA_AtomIJNS4_4SM904GMMA31MMA_64x128x32_F32E4M3E4M3_SS_TNILNSN_7ScaleInE1ELSP_1EEEEEENS4_6LayoutISC_NS5_IJNSA_ILi0EEEST_ST_EEEEENS5_IJNS4_10UnderscoreESW_SW_EEEEENS4_13SM90_TMA_LOADENS4_14ComposedLayoutINS4_7SwizzleILi2ELi4ELi3EEENS4_18smem_ptr_flag_bitsILi8EEENSS_INS5_IJNSA_ILi8EEESF_EEENS5_IJSF_SB_EEEEEEEvNS4_8identityESZ_S19_vS1A_EENS_8epilogue10collective6detail29Sm90TmaWarpSpecializedAdapterINS1D_15DefaultEpilogueISI_SJ_SJ_NS1C_6thread17LinearCombinationISI_Li1EffLNS1H_9ScaleType4KindE0ELNS_15FloatRoundStyleE2ESI_EENS1_15EpilogueDefaultEEEEEvvEEEEvNT_6ParamsE,@"STO_CUDA_ENTRY STV_DEFAULT"
_ZN7cutlass13device_kernelINS_4gemm6kernel13GemmUniversalIN4cute5tupleIJiiiiEEENS1_10collective13CollectiveMmaINS1_37MainloopSm90TmaGmmaWarpSpecializedFP8ILi18ENS5_IJNS4_1CILi1EEESB_SB_EEENS1_32KernelTmaWarpSpecializedPingpongEEENS5_IJNSA_ILi64EEENSA_ILi128EEESF_EEENS_12float_e4m3_tENS5_IJlSB_lEEESI_SJ_NS4_8TiledMMAINS4_8MMA_AtomIJNS4_4SM904GMMA31MMA_64x128x32_F32E4M3E4M3_SS_TNILNSN_7ScaleInE1ELSP_1EEEEEENS4_6LayoutISC_NS5_IJNSA_ILi0EEEST_ST_EEEEENS5_IJNS4_10UnderscoreESW_SW_EEEEENS4_13SM90_TMA_LOADENS4_14ComposedLayoutINS4_7SwizzleILi2ELi4ELi3EEENS4_18smem_ptr_flag_bitsILi8EEENSS_INS5_IJNSA_ILi8EEESF_EEENS5_IJSF_SB_EEEEEEEvNS4_8identityESZ_S19_vS1A_EENS_8epilogue10collective6detail29Sm90TmaWarpSpecializedAdapterINS1D_15DefaultEpilogueISI_SJ_SJ_NS1C_6thread17LinearCombinationISI_Li1EffLNS1H_9ScaleType4KindE0ELNS_15FloatRoundStyleE2ESI_EENS1_15EpilogueDefaultEEEEEvvEEEEvNT_6ParamsE:
[----:B------:R-:W-:Y:S01]  /*0000*/  LDC R1, c[0x0][0x28] ;  /* 0x00000a00ff017b82 */ /* 0x000fe20000000800 */
[----:B------:R-:W0:Y:S01]  /*0010*/  S2R R13, SR_TID.X ;  /* 0x00000000000d7919 */ /* 0x000e220000002100 */
[----:B------:R-:W-:Y:S01]  /*0020*/  ELECT P0, URZ, PT ;  /* 0x00000000003f782f */ /* 0x000fe20003800000 */
[----:B------:R-:W-:Y:S01]  /*0030*/  BSSY B0, `(.L_x_0) ;  /* 0x000000f000007945 */ /* 0x000fe20003800000 */
[--C-:B0-----:R-:W-:Y:S02]  /*0040*/  SHF.R.U32.HI R0, RZ, 0x5, R13.reuse ;  /* 0x00000005ff007819 */ /* 0x101fe4000001160d */
[----:B------:R-:W-:-:S03]  /*0050*/  SHF.R.U32.HI R4, RZ, 0x7, R13 ;  /* 0x00000007ff047819 */ /* 0x000fc6000001160d */
[----:B------:R-:W0:Y:S04]  /*0060*/  SHFL.IDX PT, R2, R0, RZ, 0x1f ;  /* 0x00001fff00027589 */ /* 0x000e2800000e0000 */
[----:B------:R1:W2:Y:S01]  /*0070*/  SHFL.IDX PT, R5, R4, RZ, 0x1f ;  /* 0x00001fff04057589 */ /* 0x0002a200000e0000 */
[----:B0-----:R-:W-:-:S13]  /*0080*/  ISETP.NE.OR P0, PT, R2, RZ, !P0 ;  /* 0x000000ff0200720c */ /* 0x001fda0004705670 */
[----:B-12---:R-:W-:Y:S05]  /*0090*/  @P0 BRA `(.L_x_1) ;  /* 0x0000000000200947 */ /* 0x006fea0003800000 */
[----:B------:R-:W-:Y:S02]  /*00a0*/  ULDC.64 UR4, c[0x0][0x198] ;  /* 0x0000660000047ab9 */ /* 0x000fe40000000a00 */
[----:B------:R-:W-:Y:S02]  /*00b0*/  UIADD3 UR6, UP0, UR4, 0xf0, URZ ;  /* 0x000000f004067890 */ /* 0x000fe4000ff1e03f */
[----:B------:R-:W-:Y:S02]  /*00c0*/  UIADD3 UR4, UP1, UR4, 0x1f0, URZ ;  /* 0x000001f004047890 */ /* 0x000fe4000ff3e03f */
[----:B------:R-:W-:Y:S02]  /*00d0*/  UIADD3.X UR7, URZ, UR5, URZ, UP0, !UPT ;  /* 0x000000053f077290 */ /* 0x000fe400087fe43f */
[----:B------:R-:W-:-:S07]  /*00e0*/  UIADD3.X UR5, URZ, UR5, URZ, UP1, !UPT ;  /* 0x000000053f057290 */ /* 0x000fce0008ffe43f */
[----:B------:R0:W-:Y:S02]  /*00f0*/  UTMACCTL.PF [UR6] ;  /* 0x00000000060079b9 */ /* 0x0001e40008040000 */
[----:B------:R0:W-:Y:S02]  /*0100*/  UTMACCTL.PF [UR4] ;  /* 0x00000000040079b9 */ /* 0x0001e40008040000 */
[----:B0-----:R-:W-:Y:S01]  /*0110*/  NOP ;  /* 0x0000000000007918 */ /* 0x001fe20000000000 */
.L_x_1:
[----:B------:R-:W-:Y:S05]  /*0120*/  BSYNC B0 ;  /* 0x0000000000007941 */ /* 0x000fea0003800000 */
.L_x_0:
[----:B------:R-:W0:Y:S02]  /*0130*/  SHFL.IDX PT, R3, R0, RZ, 0x1f ;  /* 0x00001fff00037589 */ /* 0x000e2400000e0000 */
[----:B0-----:R-:W-:-:S13]  /*0140*/  ISETP.NE.AND P0, PT, R3, RZ, PT ;  /* 0x000000ff0300720c */ /* 0x001fda0003f05270 */
[----:B------:R-:W-:Y:S05]  /*0150*/  @P0 BRA `(.L_x_2) ;  /* 0x0000000000d40947 */ /* 0x000fea0003800000 */
[----:B------:R-:W-:Y:S01]  /*0160*/  ELECT P0, URZ, PT ;  /* 0x00000000003f782f */ /* 0x000fe20003800000 */
[----:B------:R-:W-:-:S12]  /*0170*/  BSSY B0, `(.L_x_2) ;  /* 0x0000033000007945 */ /* 0x000fd80003800000 */
[----:B------:R-:W-:Y:S05]  /*0180*/  @!P0 BRA `(.L_x_3) ;  /* 0x0000000000c48947 */ /* 0x000fea0003800000 */
[----:B------:R-:W0:Y:S01]  /*0190*/  S2UR UR8, SR_CgaCtaId ;  /* 0x00000000000879c3 */ /* 0x000e220000008800 */
[----:B------:R-:W-:Y:S01]  /*01a0*/  UMOV UR4, 0x400 ;  /* 0x0000040000047882 */ /* 0x000fe20000000000 */
[----:B------:R-:W-:Y:S01]  /*01b0*/  UMOV UR5, 0x1 ;  /* 0x0000000100057882 */ /* 0x000fe20000000000 */
[----:B------:R-:W-:Y:S02]  /*01c0*/  UMOV UR6, 0x80 ;  /* 0x0000008000067882 */ /* 0x000fe40000000000 */
[----:B------:R-:W-:-:S04]  /*01d0*/  UIADD3 UR6, -UR6, 0x100000, URZ ;  /* 0x0010000006067890 */ /* 0x000fc8000fffe13f */
[----:B------:R-:W-:Y:S02]  /*01e0*/  USHF.L.U32 UR7, UR6, 0xb, URZ ;  /* 0x0000000b06077899 */ /* 0x000fe4000800063f */
[----:B------:R-:W-:Y:S02]  /*01f0*/  USHF.L.U32 UR6, UR6, 0x1, URZ ;  /* 0x0000000106067899 */ /* 0x000fe4000800063f */
[----:B0-----:R-:W-:Y:S02]  /*0200*/  ULEA UR8, UR8, UR4, 0x18 ;  /* 0x0000000408087291 */ /* 0x001fe4000f8ec03f */
[----:B------:R-:W-:-:S04]  /*0210*/  UIADD3 UR4, -UR5, 0x100000, URZ ;  /* 0x0010000005047890 */ /* 0x000fc8000fffe13f */
[----:B------:R-:W-:Y:S02]  /*0220*/  USHF.L.U32 UR5, UR4, 0xb, URZ ;  /* 0x0000000b04057899 */ /* 0x000fe4000800063f */
[----:B------:R-:W-:Y:S01]  /*0230*/  USHF.L.U32 UR4, UR4, 0x1, URZ ;  /* 0x0000000104047899 */ /* 0x000fe2000800063f */
[----:B------:R-:W0:Y:S11]  /*0240*/  FENCE.VIEW.ASYNC.S ;  /* 0x00000000000073c6 */ /* 0x000e360000000000 */
[----:B0-----:R0:W1:Y:S01]  /*0250*/  SYNCS.EXCH.64 URZ, [UR8], UR4 ;  /* 0x00000004083f75b2 */ /* 0x0010620008000100 */
[----:B------:R0:W2:Y:S01]  /*0260*/  SYNCS.EXCH.64 URZ, [UR8+0x90], UR6 ;  /* 0x00009006083f75b2 */ /* 0x0000a20008000100 */
[----:B------:R0:W3:Y:S01]  /*0270*/  SYNCS.EXCH.64 URZ, [UR8+0x8], UR4 ;  /* 0x00000804083f75b2 */ /* 0x0000e20008000100 */
[----:B------:R0:W4:Y:S01]  /*0280*/  SYNCS.EXCH.64 URZ, [UR8+0x98], UR6 ;  /* 0x00009806083f75b2 */ /* 0x0001220008000100 */
[----:B------:R0:W0:Y:S01]  /*0290*/  SYNCS.EXCH.64 URZ, [UR8+0x10], UR4 ;  /* 0x00001004083f75b2 */ /* 0x0000220008000100 */
        /* <DEDUP_REMOVED lines=31> */
[----:B-1234-:R-:W-:Y:S01]  /*0490*/  NOP ;  /* 0x0000000000007918 */ /* 0x01efe20000000000 */
.L_x_3:
[----:B0-----:R-:W-:Y:S05]  /*04a0*/  BSYNC B0 ;  /* 0x0000000000007941 */ /* 0x001fea0003800000 */
.L_x_2:
[----:B------:R-:W0:Y:S01]  /*04b0*/  SHFL.IDX PT, R6, R0, RZ, 0x1f ;  /* 0x00001fff00067589 */ /* 0x000e2200000e0000 */
[----:B------:R-:W-:Y:S01]  /*04c0*/  ELECT P0, URZ, PT ;  /* 0x00000000003f782f */ /* 0x000fe20003800000 */
[----:B------:R-:W-:Y:S01]  /*04d0*/  NOP ;  /* 0x0000000000007918 */ /* 0x000fe20000000000 */
[----:B------:R-:W-:Y:S01]  /*04e0*/  ELECT P1, URZ, PT ;  /* 0x00000000003f782f */ /* 0x000fe20003820000 */
[----:B------:R1:W2:Y:S01]  /*04f0*/  SHFL.IDX PT, R3, R0, RZ, 0x1f ;  /* 0x00001fff00037589 */ /* 0x0002a200000e0000 */
[----:B------:R-:W-:Y:S01]  /*0500*/  UMOV UR4, 0x20 ;  /* 0x0000002000047882 */ /* 0x000fe20000000000 */
[----:B------:R-:W-:Y:S01]  /*0510*/  UMOV UR11, 0x80 ;  /* 0x00000080000b7882 */ /* 0x000fe20000000000 */
[----:B------:R-:W-:Y:S01]  /*0520*/  NOP ;  /* 0x0000000000007918 */ /* 0x000fe20000000000 */
[----:B------:R-:W3:Y:S01]  /*0530*/  SHFL.IDX PT, R4, R4, RZ, 0x1f ;  /* 0x00001fff04047589 */ /* 0x000ee200000e0000 */
[C---:B------:R-:W-:Y:S01]  /*0540*/  VIADD R33, R5.reuse, 0xffffffff ;  /* 0xffffffff05217836 */ /* 0x040fe20000000000 */
[----:B------:R-:W-:Y:S01]  /*0550*/  ULDC.64 UR18, c[0x0][0x208] ;  /* 0x0000820000127ab9 */ /* 0x000fe20000000a00 */
[----:B------:R-:W-:-:S02]  /*0560*/  ISETP.NE.AND P3, PT, R5, RZ, PT ;  /* 0x000000ff0500720c */ /* 0x000fc40003f65270 */
[----:B-1----:R-:W-:Y:S02]  /*0570*/  SHF.R.S32.HI R0, RZ, 0x1f, R13 ;  /* 0x0000001fff007819 */ /* 0x002fe4000001140d */
[----:B------:R-:W-:Y:S02]  /*0580*/  ISETP.GE.U32.AND P2, PT, R33, 0x2, PT ;  /* 0x000000022100780c */ /* 0x000fe40003f46070 */
[----:B------:R-:W-:-:S04]  /*0590*/  LEA.HI R0, R0, R13, RZ, 0x7 ;  /* 0x0000000d00007211 */ /* 0x000fc800078f38ff */
[----:B------:R-:W-:Y:S02]  /*05a0*/  LOP3.LUT R0, R0, 0xffffff80, RZ, 0xc0, !PT ;  /* 0xffffff8000007812 */ /* 0x000fe400078ec0ff */
[----:B0-----:R-:W-:-:S03]  /*05b0*/  ISETP.NE.OR P0, PT, R6, RZ, !P0 ;  /* 0x000000ff0600720c */ /* 0x001fc60004705670 */
[----:B------:R-:W-:Y:S01]  /*05c0*/  IMAD.IADD R11, R13, 0x1, -R0 ;  /* 0x000000010d0b7824 */ /* 0x000fe200078e0a00 */
[----:B--2---:R-:W-:Y:S02]  /*05d0*/  ISETP.NE.OR P1, PT, R3, RZ, !P1 ;  /* 0x000000ff0300720c */ /* 0x004fe40004f25670 */
[----:B------:R-:W-:Y:S02]  /*05e0*/  SHF.R.S32.HI R3, RZ, 0x1f, R2 ;  /* 0x0000001fff037819 */ /* 0x000fe40000011402 */
[----:B---3--:R-:W-:Y:S02]  /*05f0*/  R2UR UR15, R4 ;  /* 0x00000000040f72ca */ /* 0x008fe400000e0000 */
[----:B------:R-:W-:-:S03]  /*0600*/  LEA.HI R3, R3, R2, RZ, 0x2 ;  /* 0x0000000203037211 */ /* 0x000fc600078f10ff */
[----:B------:R-:W-:Y:S01]  /*0610*/  VOTEU.ALL UP0, P0 ;  /* 0x00000000003f7886 */ /* 0x000fe20000000000 */
[----:B------:R-:W-:-:S03]  /*0620*/  LOP3.LUT R3, R3, 0xfffffffc, RZ, 0xc0, !PT ;  /* 0xfffffffc03037812 */ /* 0x000fc600078ec0ff */
[----:B------:R-:W-:Y:S01]  /*0630*/  VOTEU.ALL UP1, P1 ;  /* 0x00000000003f7886 */ /* 0x000fe20000820000 */
[----:B------:R-:W0:Y:S01]  /*0640*/  @!UP0 S2UR UR7, SR_CgaCtaId ;  /* 0x00000000000789c3 */ /* 0x000e220000008800 */
[----:B------:R-:W-:Y:S01]  /*0650*/  @!UP0 UMOV UR6, 0x400 ;  /* 0x0000040000068882 */ /* 0x000fe20000000000 */
[----:B------:R-:W-:-:S04]  /*0660*/  @!UP0 UIADD3 UR4, -UR4, 0x100000, URZ ;  /* 0x0010000004048890 */ /* 0x000fc8000fffe13f */
[----:B------:R-:W-:Y:S02]  /*0670*/  @!UP0 USHF.L.U32 UR5, UR4, 0xb, URZ ;  /* 0x0000000b04058899 */ /* 0x000fe4000800063f */
[----:B------:R-:W-:Y:S01]  /*0680*/  @!UP0 USHF.L.U32 UR4, UR4, 0x1, URZ ;  /* 0x0000000104048899 */ /* 0x000fe2000800063f */
[----:B------:R-:W-:Y:S01]  /*0690*/  IMAD.IADD R20, R2, 0x1, -R3 ;  /* 0x0000000102147824 */ /* 0x000fe200078e0a03 */
[----:B------:R-:W-:Y:S01]  /*06a0*/  @!UP1 UMOV UR9, 0x400 ;  /* 0x0000040000099882 */ /* 0x000fe20000000000 */
[----:B------:R-:W-:Y:S01]  /*06b0*/  VOTEU.ALL UP2, P1 ;  /* 0x00000000003f7886 */ /* 0x000fe20000840000 */
[----:B------:R-:W-:Y:S01]  /*06c0*/  VOTEU.ALL UP3, P1 ;  /* 0x00000000003f7886 */ /* 0x000fe20000860000 */
[----:B------:R-:W-:Y:S01]  /*06d0*/  VOTEU.ALL UP4, P1 ;  /* 0x00000000003f7886 */ /* 0x000fe20000880000 */
[----:B------:R-:W1:Y:S01]  /*06e0*/  @!UP1 S2UR UR10, SR_CgaCtaId ;  /* 0x00000000000a99c3 */ /* 0x000e620000008800 */
[----:B------:R-:W-:Y:S01]  /*06f0*/  VOTEU.ALL UP5, P1 ;  /* 0x00000000003f7886 */ /* 0x000fe200008a0000 */
[----:B0-----:R-:W-:-:S02]  /*0700*/  @!UP0 ULEA UR8, UR7, UR6, 0x18 ;  /* 0x0000000607088291 */ /* 0x001fc4000f8ec03f */
[----:B------:R-:W-:-:S04]  /*0710*/  @!UP1 UIADD3 UR6, -UR11, 0x100000, URZ ;  /* 0x001000000b069890 */ /* 0x000fc8000fffe13f */
[----:B------:R-:W-:Y:S02]  /*0720*/  @!UP1 USHF.L.U32 UR7, UR6, 0xb, URZ ;  /* 0x0000000b06079899 */ /* 0x000fe4000800063f */
[----:B------:R-:W-:Y:S01]  /*0730*/  @!UP1 USHF.L.U32 UR6, UR6, 0x1, URZ ;  /* 0x0000000106069899 */ /* 0x000fe2000800063f */
[----:B------:R-:W-:Y:S01]  /*0740*/  VOTEU.ALL UP0, P0 ;  /* 0x00000000003f7886 */ /* 0x000fe20000000000 */
[----:B-1----:R-:W-:Y:S01]  /*0750*/  @!UP1 ULEA UR9, UR10, UR9, 0x18 ;  /* 0x000000090a099291 */ /* 0x002fe2000f8ec03f */
[----:B------:R-:W-:Y:S02]  /*0760*/  VOTEU.ALL UP1, P0 ;  /* 0x00000000003f7886 */ /* 0x000fe40000020000 */
[----:B------:R-:W-:Y:S01]  /*0770*/  ULDC.64 UR10, c[0x0][0x598] ;  /* 0x00016600000a7ab9 */ /* 0x000fe20000000a00 */
[----:B------:R-:W-:Y:S01]  /*0780*/  ISETP.NE.AND P0, PT, R20, 0x3, PT ;  /* 0x000000031400780c */ /* 0x000fe20003f05270 */
[----:B------:R-:W0:Y:S02]  /*0790*/  FENCE.VIEW.ASYNC.S ;  /* 0x00000000000073c6 */ /* 0x000e240000000000 */
[----:B0-----:R0:W1:Y:S01]  /*07a0*/  @!UP0 SYNCS.EXCH.64 URZ, [UR8+0x150], UR4 ;  /* 0x00015004083f85b2 */ /* 0x0010620008000100 */
[----:B------:R-:W-:-:S02]  /*07b0*/  ISETP.NE.U32.AND P1, PT, RZ, UR10, PT ;  /* 0x0000000aff007c0c */ /* 0x000fc4000bf25070 */
[----:B------:R-:W-:Y:S02]  /*07c0*/  ISETP.EQ.OR P0, PT, R20, RZ, !P0 ;  /* 0x000000ff1400720c */ /* 0x000fe40004702670 */
[----:B------:R-:W-:Y:S02]  /*07d0*/  ISETP.NE.AND.EX P1, PT, RZ, UR11, PT, P1 ;  /* 0x0000000bff007c0c */ /* 0x000fe4000bf25310 */
[----:B------:R-:W-:-:S04]  /*07e0*/  ISETP.EQ.AND P0, PT, R5, RZ, P0 ;  /* 0x000000ff0500720c */ /* 0x000fc80000702270 */
[----:B------:R-:W-:-:S04]  /*07f0*/  SEL R7, RZ, 0x1, !P0 ;  /* 0x00000001ff077807 */ /* 0x000fc80004000000 */
[----:B------:R-:W-:Y:S01]  /*0800*/  SEL R7, R7, 0x2, P2 ;  /* 0x0000000207077807 */ /* 0x000fe20001000000 */
[----:B------:R0:W1:Y:S01]  /*0810*/  @!UP1 SYNCS.EXCH.64 URZ, [UR8+0x158], UR4 ;  /* 0x00015804083f95b2 */ /* 0x0000620008000100 */
[----:B------:R-:W-:Y:S01]  /*0820*/  NOP ;  /* 0x0000000000007918 */ /* 0x000fe20000000000 */
[----:B------:R0:W1:Y:S01]  /*0830*/  @!UP2 SYNCS.EXCH.64 URZ, [UR9+0x130], UR6 ;  /* 0x00013006093fa5b2 */ /* 0x0000620008000100 */
[----:B------:R0:W1:Y:S01]  /*0840*/  @!UP3 SYNCS.EXCH.64 URZ, [UR9+0x138], UR6 ;  /* 0x00013806093fb5b2 */ /* 0x0000620008000100 */
[----:B------:R0:W1:Y:S01]  /*0850*/  @!UP4 SYNCS.EXCH.64 URZ, [UR9+0x140], UR6 ;  /* 0x00014006093fc5b2 */ /* 0x0000620008000100 */
[----:B------:R0:W1:Y:S01]  /*0860*/  @!UP5 SYNCS.EXCH.64 URZ, [UR9+0x148], UR6 ;  /* 0x00014806093fd5b2 */ /* 0x0000620008000100 */
[----:B------:R-:W-:Y:S01]  /*0870*/  NOP ;  /* 0x0000000000007918 */ /* 0x000fe20000000000 */
[----:B-1----:R-:W-:Y:S06]  /*0880*/  BAR.SYNC.DEFER_BLOCKING 0x0 ;  /* 0x0000000000007b1d */ /* 0x002fec0000010000 */
[----:B0-----:R-:W-:Y:S05]  /*0890*/  @!P1 BRA `(.L_x_4) ;  /* 0x00000000001c9947 */ /* 0x001fea0003800000 */
[----:B------:R-:W0:Y:S02]  /*08a0*/  LDC.64 R2, c[0x0][0x598] ;  /* 0x00016600ff027b82 */ /* 0x000e240000000a00 */
[----:B0-----:R-:W2:Y:S02]  /*08b0*/  LDG.E.64 R2, desc[UR18][R2.64] ;  /* 0x0000001202027981 */ /* 0x001ea4000c1e1b00 */
[----:B--2---:R-:W-:-:S04]  /*08c0*/  ISETP.NE.U32.AND P0, PT, R2, RZ, PT ;  /* 0x000000ff0200720c */ /* 0x004fc80003f05070 */
[----:B------:R-:W-:-:S13]  /*08d0*/  ISETP.NE.AND.EX P0, PT, R3, RZ, PT, P0 ;  /* 0x000000ff0300720c */ /* 0x000fda0003f05300 */
[----:B------:R-:W-:Y:S05]  /*08e0*/  @!P0 BRA `(.L_x_4) ;  /* 0x0000000000088947 */ /* 0x000fea0003800000 */
[----:B------:R2:W5:Y:S01]  /*08f0*/  LD.E R10, desc[UR18][R2.64] ;  /* 0x00000012020a7980 */ /* 0x000562000c101900 */
[----:B------:R-:W-:Y:S05]  /*0900*/  BRA `(.L_x_5) ;  /* 0x0000000000207947 */ /* 0x000fea0003800000 */
.L_x_4:
[----:B------:R-:W-:Y:S02]  /*0910*/  ULDC.64 UR4, c[0x0][0x588] ;  /* 0x0001620000047ab9 */ /* 0x000fe40000000a00 */
[----:B------:R-:W-:-:S04]  /*0920*/  ISETP.NE.U32.AND P0, PT, RZ, UR4, PT ;  /* 0x00000004ff007c0c */ /* 0x000fc8000bf05070 */
[----:B------:R-:W-:-:S13]  /*0930*/  ISETP.NE.AND.EX P0, PT, RZ, UR5, PT, P0 ;  /* 0x00000005ff007c0c */ /* 0x000fda000bf05300 */
[----:B------:R-:W-:Y:S05]  /*0940*/  @!P0 BRA `(.L_x_6) ;  /* 0x00000000000c8947 */ /* 0x000fea0003800000 */
[----:B------:R-:W0:Y:S02]  /*0950*/  LDC.64 R2, c[0x0][0x588] ;  /* 0x00016200ff027b82 */ /* 0x000e240000000a00 */
[----:B0-----:R0:W5:Y:S01]  /*0960*/  LDG.E R10, desc[UR18][R2.64] ;  /* 0x00000012020a7981 */ /* 0x001162000c1e1900 */
[----:B------:R-:W-:Y:S05]  /*0970*/  BRA `(.L_x_5) ;  /* 0x0000000000047947 */ /* 0x000fea0003800000 */
.L_x_6:
[----:B------:R-:W1:Y:S02]  /*0980*/  LDC R10, c[0x0][0x580] ;  /* 0x00016000ff0a7b82 */ /* 0x000e640000000800 */
.L_x_5:
[----:B------:R-:W-:Y:S02]  /*0990*/  ULDC.64 UR4, c[0x0][0x5a0] ;  /* 0x0001680000047ab9 */ /* 0x000fe40000000a00 */
[----:B------:R-:W-:-:S04]  /*09a0*/  ISETP.NE.U32.AND P0, PT, RZ, UR4, PT ;  /* 0x00000004ff007c0c */ /* 0x000fc8000bf05070 */
[----:B------:R-:W-:-:S13]  /*09b0*/  ISETP.NE.AND.EX P0, PT, RZ, UR5, PT, P0 ;  /* 0x00000005ff007c0c */ /* 0x000fda000bf05300 */
[----:B------:R-:W-:Y:S05]  /*09c0*/  @!P0 BRA `(.L_x_7) ;  /* 0x00000000001c8947 */ /* 0x000fea0003800000 */
[----:B0-2---:R-:W0:Y:S02]  /*09d0*/  LDC.64 R2, c[0x0][0x5a0] ;  /* 0x00016800ff027b82 */ /* 0x005e240000000a00 */
[----:B0-----:R-:W2:Y:S02]  /*09e0*/  LDG.E.64 R2, desc[UR18][R2.64] ;  /* 0x0000001202027981 */ /* 0x001ea4000c1e1b00 */
[----:B--2---:R-:W-:-:S04]  /*09f0*/  ISETP.NE.U32.AND P0, PT, R2, RZ, PT ;  /* 0x000000ff0200720c */ /* 0x004fc80003f05070 */
[----:B------:R-:W-:-:S13]  /*0a00*/  ISETP.NE.AND.EX P0, PT, R3, RZ, PT, P0 ;  /* 0x000000ff0300720c */ /* 0x000fda0003f05300 */
[----:B------:R-:W-:Y:S05]  /*0a10*/  @!P0 BRA `(.L_x_7) ;  /* 0x0000000000088947 */ /* 0x000fea0003800000 */
[----:B------:R0:W5:Y:S01]  /*0a20*/  LD.E R12, desc[UR18][R2.64] ;  /* 0x00000012020c7980 */ /* 0x000162000c101900 */
[----:B------:R-:W-:Y:S05]  /*0a30*/  BRA `(.L_x_8) ;  /* 0x0000000000207947 */ /* 0x000fea0003800000 */
.L_x_7:
[----:B------:R-:W-:Y:S02]  /*0a40*/  ULDC.64 UR4, c[0x0][0x590] ;  /* 0x0001640000047ab9 */ /* 0x000fe40000000a00 */
[----:B------:R-:W-:-:S04]  /*0a50*/  ISETP.NE.U32.AND P0, PT, RZ, UR4, PT ;  /* 0x00000004ff007c0c */ /* 0x000fc8000bf05070 */
[----:B------:R-:W-:-:S13]  /*0a60*/  ISETP.NE.AND.EX P0, PT, RZ, UR5, PT, P0 ;  /* 0x00000005ff007c0c */ /* 0x000fda000bf05300 */
[----:B------:R-:W-:Y:S05]  /*0a70*/  @!P0 BRA `(.L_x_9) ;  /* 0x00000000000c8947 */ /* 0x000fea0003800000 */
[----:B0-2---:R-:W0:Y:S02]  /*0a80*/  LDC.64 R2, c[0x0][0x590] ;  /* 0x00016400ff027b82 */ /* 0x005e240000000a00 */
[----:B0-----:R4:W5:Y:S01]  /*0a90*/  LDG.E R12, desc[UR18][R2.64] ;  /* 0x00000012020c7981 */ /* 0x001962000c1e1900 */
[----:B------:R-:W-:Y:S05]  /*0aa0*/  BRA `(.L_x_8) ;  /* 0x0000000000047947 */ /* 0x000fea0003800000 */
.L_x_9:
[----:B------:R-:W3:Y:S02]  /*0ab0*/  LDC R12, c[0x0][0x584] ;  /* 0x00016100ff0c7b82 */ /* 0x000ee40000000800 */
.L_x_8:
[----:B------:R-:W1:Y:S01]  /*0ac0*/  LDC R0, c[0x0][0x65c] ;  /* 0x00019700ff007b82 */ /* 0x000e620000000800 */
[----:B------:R-:W0:Y:S01]  /*0ad0*/  S2R R21, SR_CTAID.Y ;  /* 0x0000000000157919 */ /* 0x000e220000002600 */
[----:B------:R-:W-:Y:S01]  /*0ae0*/  ULDC UR8, c[0x0][0x28c] ;  /* 0x0000a30000087ab9 */ /* 0x000fe20000000800 */
[----:B------:R-:W-:Y:S01]  /*0af0*/  ISETP.NE.AND P0, PT, R5, 0x2, PT ;  /* 0x000000020500780c */ /* 0x000fe20003f05270 */
[----:B------:R-:W-:Y:S01]  /*0b00*/  UIADD3 UR8, UR8, 0x3f, URZ ;  /* 0x0000003f08087890 */ /* 0x000fe2000fffe03f */
[----:B------:R-:W3:Y:S01]  /*0b10*/  S2R R14, SR_CTAID.X ;  /* 0x00000000000e7919 */ /* 0x000ee20000002500 */
[----:B------:R-:W-:Y:S01]  /*0b20*/  UMOV UR5, URZ ;  /* 0x0000003f00057c82 */ /* 0x000fe20008000000 */
[----:B------:R-:W-:Y:S01]  /*0b30*/  UMOV UR4, URZ ;  /* 0x0000003f00047c82 */ /* 0x000fe20008000000 */
[----:B------:R-:W-:-:S04]  /*0b40*/  USHF.R.S32.HI UR9, URZ, 0x1f, UR8 ;  /* 0x0000001f3f097899 */ /* 0x000fc80008011408 */
[----:B------:R-:W-:-:S04]  /*0b50*/  ULEA.HI UR9, UR9, UR8, URZ, 0x6 ;  /* 0x0000000809097291 */ /* 0x000fc8000f8f303f */
[----:B------:R-:W-:Y:S01]  /*0b60*/  USHF.R.S32.HI UR13, URZ, 0x6, UR9 ;  /* 0x000000063f0d7899 */ /* 0x000fe20008011409 */
[----:B-1----:R-:W-:-:S13]  /*0b70*/  ISETP.NE.AND P2, PT, R0, 0x1, PT ;  /* 0x000000010000780c */ /* 0x002fda0003f45270 */
[----:B------:R-:W3:Y:S01]  /*0b80*/  @P2 LDC R15, c[0x0][0x10] ;  /* 0x00000400ff0f2b82 */ /* 0x000ee20000000800 */
[----:B0-2-4-:R-:W-:Y:S02]  /*0b90*/  @P2 IMAD.MOV.U32 R2, RZ, RZ, R21 ;  /* 0x000000ffff022224 */ /* 0x015fe400078e0015 */
[----:B------:R-:W-:Y:S02]  /*0ba0*/  @P2 IMAD.MOV.U32 R3, RZ, RZ, RZ ;  /* 0x000000ffff032224 */ /* 0x000fe400078e00ff */
[----:B------:R-:W-:-:S03]  /*0bb0*/  @P2 IMAD.MOV.U32 R5, RZ, RZ, RZ ;  /* 0x000000ffff052224 */ /* 0x000fc600078e00ff */
[----:B------:R-:W0:Y:S01]  /*0bc0*/  @!P2 LDC R9, c[0x0][0xc] ;  /* 0x00000300ff09ab82 */ /* 0x000e220000000800 */
[----:B------:R-:W-:Y:S01]  /*0bd0*/  ULDC UR6, c[0x0][0xc] ;  /* 0x0000030000067ab9 */ /* 0x000fe20000000800 */
[----:B------:R-:W-:Y:S02]  /*0be0*/  ULDC UR7, c[0x0][0x10] ;  /* 0x0000040000077ab9 */ /* 0x000fe40000000800 */
[----:B------:R-:W-:-:S04]  /*0bf0*/  UIMAD.WIDE.U32 UR6, UR6, UR7, URZ ;  /* 0x00000007060672a5 */ /* 0x000fc8000f8e003f */
[----:B------:R-:W1:Y:S01]  /*0c00*/  LDC R8, c[0x0][0x14] ;  /* 0x00000500ff087b82 */ /* 0x000e620000000800 */
[----:B---3--:R-:W-:-:S04]  /*0c10*/  @P2 IMAD.WIDE.U32 R2, R14, R15, R2 ;  /* 0x0000000f0e022225 */ /* 0x008fc800078e0002 */
[----:B------:R-:W-:Y:S02]  /*0c20*/  IMAD.MOV.U32 R15, RZ, RZ, RZ ;  /* 0x000000ffff0f7224 */ /* 0x000fe400078e00ff */
[----:B------:R-:W-:Y:S02]  /*0c30*/  @P2 IMAD.IADD R3, R3, 0x1, R5 ;  /* 0x0000000103032824 */ /* 0x000fe400078e0205 */
[----:B0-----:R-:W-:-:S04]  /*0c40*/  @!P2 IMAD.WIDE.U32 R4, R9, R21, R14 ;  /* 0x000000150904a225 */ /* 0x001fc800078e000e */
[----:B------:R-:W-:Y:S02]  /*0c50*/  @!P2 IMAD.MOV.U32 R2, RZ, RZ, R4 ;  /* 0x000000ffff02a224 */ /* 0x000fe400078e0004 */
[----:B------:R-:W-:Y:S02]  /*0c60*/  @!P2 IMAD.MOV.U32 R3, RZ, RZ, R5 ;  /* 0x000000ffff03a224 */ /* 0x000fe400078e0005 */
[C---:B-1----:R-:W-:Y:S02]  /*0c70*/  IMAD R17, R8.reuse, UR7, RZ ;  /* 0x0000000708117c24 */ /* 0x042fe4000f8e02ff */
[----:B------:R-:W-:Y:S01]  /*0c80*/  IMAD.WIDE.U32 R8, R8, UR6, RZ ;  /* 0x0000000608087c25 */ /* 0x000fe2000f8e00ff */
[----:B------:R-:W-:-:S03]  /*0c90*/  ULDC.64 UR6, c[0x0][0x650] ;  /* 0x0001940000067ab9 */ /* 0x000fc60000000a00 */
[----:B------:R-:W-:Y:S01]  /*0ca0*/  IMAD.IADD R0, R9, 0x1, R17 ;  /* 0x0000000109007824 */ /* 0x000fe200078e0211 */
[----:B------:R-:W-:Y:S06]  /*0cb0*/  @P0 BRA `(.L_x_10) ;  /* 0x0000000000200947 */ /* 0x000fec0003800000 */
[----:B------:R-:W-:Y:S01]  /*0cc0*/  UISETP.GE.U32.AND UP0, UPT, UR13, 0x12, UPT ;  /* 0x000000120d00788c */ /* 0x000fe2000bf06070 */
[----:B------:R-:W-:Y:S01]  /*0cd0*/  IADD3 R2, P0, R2, R8, RZ ;  /* 0x0000000802027210 */ /* 0x000fe20007f1e0ff */
[----:B------:R-:W-:-:S04]  /*0ce0*/  UIMAD.WIDE.U32 UR4, UR13, 0x38e38e39, URZ ;  /* 0x38e38e390d0478a5 */ /* 0x000fc8000f8e003f */
[----:B------:R-:W-:Y:S01]  /*0cf0*/  USHF.R.U32.HI UR5, URZ, 0x2, UR5 ;  /* 0x000000023f057899 */ /* 0x000fe20008011605 */
[----:B------:R-:W-:Y:S02]  /*0d00*/  IMAD.X R3, R0, 0x1, R3, P0 ;  /* 0x0000000100037824 */ /* 0x000fe400000e0603 */
[----:B------:R-:W-:Y:S02]  /*0d10*/  UMOV UR4, URZ ;  /* 0x0000003f00047c82 */ /* 0x000fe40008000000 */
[----:B------:R-:W-:Y:S02]  /*0d20*/  @UP0 ULOP3.LUT UR4, UR5, 0x1, URZ, 0xc0, !UPT ;  /* 0x0000000105040892 */ /* 0x000fe4000f8ec03f */
[----:B------:R-:W-:-:S12]  /*0d30*/  UIMAD UR5, UR5, -0x12, UR13 ;  /* 0xffffffee050578a4 */ /* 0x000fd8000f8e020d */
.L_x_10:
[----:B------:R-:W-:Y:S01]  /*0d40*/  ISETP.GE.U32.AND P0, PT, R2, UR6, PT ;  /* 0x0000000602007c0c */ /* 0x000fe2000bf06070 */
[----:B------:R-:W-:Y:S01]  /*0d50*/  IMAD.MOV.U32 R6, RZ, RZ, -0x1 ;  /* 0xffffffffff067424 */ /* 0x000fe200078e00ff */
[----:B------:R-:W-:Y:S01]  /*0d60*/  PRMT R16, RZ, 0x7610, R16 ;  /* 0x00007610ff107816 */ /* 0x000fe20000000010 */
[----:B------:R-:W-:Y:S01]  /*0d70*/  IMAD.MOV.U32 R5, RZ, RZ, -0x1 ;  /* 0xffffffffff057424 */ /* 0x000fe200078e00ff */
[----:B------:R-:W-:Y:S01]  /*0d80*/  ISETP.GE.U32.AND.EX P0, PT, R3, UR7, PT, P0 ;  /* 0x0000000703007c0c */ /* 0x000fe2000bf06100 */
[----:B------:R-:W-:-:S12]  /*0d90*/  IMAD.MOV.U32 R4, RZ, RZ, -0x1 ;  /* 0xffffffffff047424 */ /* 0x000fd800078e00ff */
[----:B------:R-:W-:Y:S05]  /*0da0*/  @P0 BRA `(.L_x_11) ;  /* 0x00000004005c0947 */ /* 0x000fea0003800000 */
[----:B------:R-:W0:Y:S01]  /*0db0*/  LDC.64 R24, c[0x0][0x628] ;  /* 0x00018a00ff187b82 */ /* 0x000e220000000a00 */
[----:B------:R-:W-:Y:S02]  /*0dc0*/  IMAD.MOV.U32 R4, RZ, RZ, R2 ;  /* 0x000000ffff047224 */ /* 0x000fe400078e0002 */
[----:B------:R-:W-:-:S05]  /*0dd0*/  IMAD.MOV.U32 R5, RZ, RZ, R3 ;  /* 0x000000ffff057224 */ /* 0x000fca00078e0003 */
[----:B------:R-:W1:Y:S08]  /*0de0*/  LDC R6, c[0x0][0x630] ;  /* 0x00018c00ff067b82 */ /* 0x000e700000000800 */
[----:B------:R-:W2:Y:S01]  /*0df0*/  LDC.64 R26, c[0x0][0x620] ;  /* 0x00018800ff1a7b82 */ /* 0x000ea20000000a00 */
[----:B0-----:R-:W-:-:S04]  /*0e00*/  ISETP.NE.U32.AND P0, PT, R24, RZ, PT ;  /* 0x000000ff1800720c */ /* 0x001fc80003f05070 */
[----:B------:R-:W-:-:S13]  /*0e10*/  ISETP.NE.AND.EX P0, PT, R25, RZ, PT, P0 ;  /* 0x000000ff1900720c */ /* 0x000fda0003f05300 */
[----:B-12---:R-:W-:Y:S05]  /*0e20*/  @!P0 BRA `(.L_x_12) ;  /* 0x0000000000288947 */ /* 0x006fea0003800000 */
[----:B------:R-:W0:Y:S02]  /*0e30*/  LDC R19, c[0x0][0x634] ;  /* 0x00018d00ff137b82 */ /* 0x000e240000000800 */
[----:B0-----:R-:W-:-:S05]  /*0e40*/  IADD3 R19, P0, R2, R19, RZ ;  /* 0x0000001302137210 */ /* 0x001fca0007f1e0ff */
[----:B------:R-:W-:-:S04]  /*0e50*/  IMAD.X R23, RZ, RZ, R3, P0 ;  /* 0x000000ffff177224 */ /* 0x000fc800000e0603 */
[----:B------:R-:W-:-:S04]  /*0e60*/  IMAD.WIDE.U32 R4, R23, R24, RZ ;  /* 0x0000001817047225 */ /* 0x000fc800078e00ff */
[----:B------:R-:W-:-:S04]  /*0e70*/  IMAD.WIDE.U32 R16, P0, R19, R25, R4 ;  /* 0x0000001913107225 */ /* 0x000fc80007800004 */
[----:B------:R-:W-:-:S04]  /*0e80*/  IMAD.WIDE.U32 R4, R19, R24, RZ ;  /* 0x0000001813047225 */ /* 0x000fc800078e00ff */
[----:B------:R-:W-:Y:S01]  /*0e90*/  IMAD.X R19, RZ, RZ, RZ, P0 ;  /* 0x000000ffff137224 */ /* 0x000fe200000e06ff */
[----:B------:R-:W-:Y:S01]  /*0ea0*/  IADD3 RZ, P0, R5, R16, RZ ;  /* 0x0000001005ff7210 */ /* 0x000fe20007f1e0ff */
[----:B------:R-:W-:-:S04]  /*0eb0*/  IMAD.MOV.U32 R18, RZ, RZ, R17 ;  /* 0x000000ffff127224 */ /* 0x000fc800078e0011 */
[----:B------:R-:W-:-:S08]  /*0ec0*/  IMAD.WIDE.U32.X R4, R23, R25, R18, P0 ;  /* 0x0000001917047225 */ /* 0x000fd000000e0412 */
.L_x_12:
[--C-:B------:R-:W-:Y:S01]  /*0ed0*/  SHF.R.U64 R32, R4, R6, R5.reuse ;  /* 0x0000000604207219 */ /* 0x100fe20000001205 */
[----:B------:R-:W0:Y:S01]  /*0ee0*/  LDC.64 R28, c[0x0][0x640] ;  /* 0x00019000ff1c7b82 */ /* 0x000e220000000a00 */
[----:B------:R-:W-:Y:S01]  /*0ef0*/  I2FP.F32.U32 R4, R14 ;  /* 0x0000000e00047245 */ /* 0x000fe20000201000 */
[----:B------:R-:W-:Y:S01]  /*0f00*/  ULDC UR6, c[0x0][0x150] ;  /* 0x0000540000067ab9 */ /* 0x000fe20000000800 */
[----:B------:R-:W-:Y:S02]  /*0f10*/  SHF.R.U32.HI R5, RZ, R6, R5 ;  /* 0x00000006ff057219 */ /* 0x000fe40000011605 */
[----:B------:R-:W-:Y:S01]  /*0f20*/  IADD3 R17, P0, RZ, -R32, RZ ;  /* 0x80000020ff117210 */ /* 0x000fe20007f1e0ff */
[----:B------:R-:W-:Y:S01]  /*0f30*/  FMUL R6, R4, UR6 ;  /* 0x0000000604067c20 */ /* 0x000fe20008400000 */
[----:B------:R-:W-:Y:S01]  /*0f40*/  ULDC UR6, c[0x0][0x154] ;  /* 0x0000550000067ab9 */ /* 0x000fe20000000800 */
[----:B------:R-:W1:Y:S02]  /*0f50*/  LDC R18, c[0x0][0x618] ;  /* 0x00018600ff127b82 */ /* 0x000e640000000800 */
[----:B------:R-:W-:-:S02]  /*0f60*/  IMAD.X R19, RZ, RZ, ~R5, P0 ;  /* 0x000000ffff137224 */ /* 0x000fc400000e0e05 */
[----:B------:R-:W2:Y:S01]  /*0f70*/  F2I.U32.TRUNC.NTZ R6, R6 ;  /* 0x0000000600067305 */ /* 0x000ea2000020f000 */
[----:B------:R-:W-:-:S03]  /*0f80*/  IMAD.WIDE.U32 R4, R17, R26, R2 ;  /* 0x0000001a11047225 */ /* 0x000fc600078e0002 */
[----:B------:R-:W3:Y:S01]  /*0f90*/  LDC R15, c[0x0][0x144] ;  /* 0x00005100ff0f7b82 */ /* 0x000ee20000000800 */
[----:B------:R-:W-:-:S04]  /*0fa0*/  IMAD R16, R19, R26, RZ ;  /* 0x0000001a13107224 */ /* 0x000fc800078e02ff */
[----:B------:R-:W-:-:S03]  /*0fb0*/  IMAD R17, R17, R27, R16 ;  /* 0x0000001b11117224 */ /* 0x000fc600078e0210 */
[----:B------:R-:W4:Y:S01]  /*0fc0*/  LDC R22, c[0x0][0x608] ;  /* 0x00018200ff167b82 */ /* 0x000f220000000800 */
[----:B------:R-:W-:Y:S01]  /*0fd0*/  IMAD.IADD R17, R5, 0x1, R17 ;  /* 0x0000000105117824 */ /* 0x000fe200078e0211 */
[----:B0-----:R-:W-:Y:S01]  /*0fe0*/  ISETP.NE.U32.AND P0, PT, R28, RZ, PT ;  /* 0x000000ff1c00720c */ /* 0x001fe20003f05070 */
[----:B--2---:R-:W-:-:S03]  /*0ff0*/  IMAD.MOV R5, RZ, RZ, -R6 ;  /* 0x000000ffff057224 */ /* 0x004fc600078e0a06 */
[----:B------:R-:W-:Y:S02]  /*1000*/  ISETP.NE.AND.EX P0, PT, R29, RZ, PT, P0 ;  /* 0x000000ff1d00720c */ /* 0x000fe40003f05300 */
[----:B------:R-:W0:Y:S01]  /*1010*/  LDC R19, c[0x0][0x658] ;  /* 0x00019600ff137b82 */ /* 0x000e220000000800 */
[-CC-:B-1----:R-:W-:Y:S02]  /*1020*/  SHF.R.U64 R26, R4, R18.reuse, R17.reuse ;  /* 0x00000012041a7219 */ /* 0x182fe40000001211 */
[----:B------:R-:W-:Y:S02]  /*1030*/  I2FP.F32.U32 R4, R21 ;  /* 0x0000001500047245 */ /* 0x000fe40000201000 */
[----:B------:R-:W-:Y:S01]  /*1040*/  SHF.R.U32.HI R17, RZ, R18, R17 ;  /* 0x00000012ff117219 */ /* 0x000fe20000011611 */
[----:B------:R-:W-:Y:S02]  /*1050*/  IMAD.MOV.U32 R18, RZ, RZ, 0x1 ;  /* 0x00000001ff127424 */ /* 0x000fe400078e00ff */
[----:B------:R-:W1:Y:S01]  /*1060*/  LDC R24, c[0x0][0x148] ;  /* 0x00005200ff187b82 */ /* 0x000e620000000800 */
[----:B---3--:R-:W-:-:S02]  /*1070*/  IMAD R6, R15, R5, R14 ;  /* 0x000000050f067224 */ /* 0x008fc400078e020e */
[----:B------:R-:W-:Y:S01]  /*1080*/  FMUL R5, R4, UR6 ;  /* 0x0000000604057c20 */ /* 0x000fe20008400000 */
[----:B------:R-:W-:-:S04]  /*1090*/  IMAD.MOV.U32 R4, RZ, RZ, -0x1 ;  /* 0xffffffffff047424 */ /* 0x000fc800078e00ff */
[----:B------:R-:W2:Y:S01]  /*10a0*/  LDC R25, c[0x0][0x600] ;  /* 0x00018000ff197b82 */ /* 0x000ea20000000800 */
[-CC-:B----4-:R-:W-:Y:S02]  /*10b0*/  SHF.R.U64 R34, R26, R22.reuse, R17.reuse ;  /* 0x000000161a227219 */ /* 0x190fe40000001211 */
[----:B------:R-:W-:Y:S02]  /*10c0*/  SHF.R.U32.HI R14, RZ, R22, R17 ;  /* 0x00000016ff0e7219 */ /* 0x000fe40000011611 */
[----:B------:R3:W4:Y:S03]  /*10d0*/  F2I.U32.TRUNC.NTZ R22, R5 ;  /* 0x0000000500167305 */ /* 0x000726000020f000 */
[----:B------:R-:W1:Y:S01]  /*10e0*/  LDC R27, c[0x0][0x648] ;  /* 0x00019200ff1b7b82 */ /* 0x000e620000000800 */
[-C--:B0-----:R-:W-:Y:S02]  /*10f0*/  SHF.R.U64 R36, R34, R19.reuse, R14 ;  /* 0x0000001322247219 */ /* 0x081fe4000000120e */
[----:B------:R-:W-:-:S02]  /*1100*/  SHF.L.U32 R4, R4, R19, RZ ;  /* 0x0000001304047219 */ /* 0x000fc400000006ff */
[-C--:B------:R-:W-:Y:S02]  /*1110*/  SHF.R.U32.HI R14, RZ, R19.reuse, R14 ;  /* 0x00000013ff0e7219 */ /* 0x080fe4000001160e */
[----:B------:R-:W-:Y:S01]  /*1120*/  SHF.L.U32 R18, R18, R19, RZ ;  /* 0x0000001312127219 */ /* 0x000fe200000006ff */
[----:B------:R-:W0:Y:S01]  /*1130*/  LDC R31, c[0x0][0x638] ;  /* 0x00018e00ff1f7b82 */ /* 0x000e220000000800 */
[----:B------:R-:W-:Y:S01]  /*1140*/  LOP3.LUT R19, RZ, R4, RZ, 0x33, !PT ;  /* 0x00000004ff137212 */ /* 0x000fe200078e33ff */
[----:B------:R-:W-:Y:S02]  /*1150*/  IMAD.MOV.U32 R4, RZ, RZ, R36 ;  /* 0x000000ffff047224 */ /* 0x000fe400078e0024 */
[----:B---3--:R-:W-:-:S04]  /*1160*/  IMAD.MOV.U32 R5, RZ, RZ, R14 ;  /* 0x000000ffff057224 */ /* 0x008fc800078e000e */
[----:B------:R-:W3:Y:S01]  /*1170*/  LDC R30, c[0x0][0x610] ;  /* 0x00018400ff1e7b82 */ /* 0x000ee20000000800 */
[----:B----4-:R-:W-:Y:S05]  /*1180*/  @!P0 BRA `(.L_x_13) ;  /* 0x0000000000288947 */ /* 0x010fea0003800000 */
[----:B------:R-:W4:Y:S02]  /*1190*/  LDC R17, c[0x0][0x64c] ;  /* 0x00019300ff117b82 */ /* 0x000f240000000800 */
[----:B----4-:R-:W-:-:S05]  /*11a0*/  IADD3 R17, P0, R36, R17, RZ ;  /* 0x0000001124117210 */ /* 0x010fca0007f1e0ff */
        /* <DEDUP_REMOVED lines=8> */
.L_x_13:
[----:B-1----:R-:W-:Y:S01]  /*1230*/  SHF.R.U64 R4, R4, R27, R5 ;  /* 0x0000001b04047219 */ /* 0x002fe20000001205 */
[----:B--2---:R-:W-:Y:S01]  /*1240*/  VIADD R5, R25, 0xffffffff ;  /* 0xffffffff19057836 */ /* 0x004fe20000000000 */
[----:B------:R-:W-:Y:S01]  /*1250*/  LOP3.LUT R19, R34, R19, RZ, 0xc0, !PT ;  /* 0x0000001322137212 */ /* 0x000fe200078ec0ff */
[----:B------:R-:W-:Y:S02]  /*1260*/  IMAD.MOV R22, RZ, RZ, -R22 ;  /* 0x000000ffff167224 */ /* 0x000fe400078e0a16 */
[----:B------:R-:W-:Y:S01]  /*1270*/  IMAD.MOV R14, RZ, RZ, -R4 ;  /* 0x000000ffff0e7224 */ /* 0x000fe200078e0a04 */
[----:B------:R-:W-:Y:S01]  /*1280*/  LOP3.LUT R5, R26, R5, RZ, 0xc0, !PT ;  /* 0x000000051a057212 */ /* 0x000fe200078ec0ff */
[----:B------:R-:W-:Y:S02]  /*1290*/  IMAD R19, R18, R4, R19 ;  /* 0x0000000412137224 */ /* 0x000fe400078e0213 */
[----:B------:R-:W-:Y:S02]  /*12a0*/  @P2 IMAD R6, R24, R22, R21 ;  /* 0x0000001618062224 */ /* 0x000fe400078e0215 */
[----:B0-----:R-:W-:-:S02]  /*12b0*/  IMAD R4, R14, R31, R36 ;  /* 0x0000001f0e047224 */ /* 0x001fc400078e0224 */
[----:B---3--:R-:W-:Y:S02]  /*12c0*/  IMAD R6, R19, R30, R6 ;  /* 0x0000001e13067224 */ /* 0x008fe400078e0206 */
[----:B------:R-:W-:Y:S02]  /*12d0*/  IMAD R15, R4, R25, R5 ;  /* 0x00000019040f7224 */ /* 0x000fe400078e0205 */
[----:B------:R-:W-:Y:S02]  /*12e0*/  IMAD.MOV.U32 R16, RZ, RZ, 0x1 ;  /* 0x00000001ff107424 */ /* 0x000fe400078e00ff */
[----:B------:R-:W-:Y:S01]  /*12f0*/  IMAD.MOV.U32 R4, RZ, RZ, R32 ;  /* 0x000000ffff047224 */ /* 0x000fe200078e0020 */
[----:B------:R-:W-:Y:S02]  /*1300*/  SEL R5, R15, R6, !P2 ;  /* 0x000000060f057207 */ /* 0x000fe40005000000 */
[----:B------:R-:W-:-:S07]  /*1310*/  SEL R6, R6, R15, !P2 ;  /* 0x0000000f06067207 */ /* 0x000fce0005000000 */
.L_x_11:
[----:B------:R-:W-:Y:S05]  /*1320*/  @!P3 BRA `(.L_x_14) ;  /* 0x0000006c0058b947 */ /* 0x000fea0003800000 */
[----:B------:R-:W-:-:S13]  /*1330*/  ISETP.GT.U32.AND P0, PT, R33, 0x1, PT ;  /* 0x000000012100780c */ /* 0x000fda0003f04070 */
[----:B------:R-:W-:Y:S05]  /*1340*/  @P0 EXIT ;  /* 0x000000000000094d */ /* 0x000fea0003800000 */
.L_x_15:
[----:B------:R-:W-:-:S08]  /*1350*/  NOP ;  /* 0x0000000000007918 */ /* 0x000fd00000000000 */
[----:B------:R-:W0:Y:S02]  /*1360*/  USETMAXREG.TRY_ALLOC.CTAPOOL UP0, 0xe8 ;  /* 0x000000e8000079c8 */ /* 0x000e240008000600 */
[----:B0-----:R-:W-:-:S13]  /*1370*/  PLOP3.LUT P0, PT, PT, PT, UP0, 0x80, 0x0 ;  /* 0x000000000000781c */ /* 0x001fda0003f0f008 */
[----:B------:R-:W-:Y:S05]  /*1380*/  @!P0 BRA `(.L_x_15) ;  /* 0xfffffffc00f08947 */ /* 0x000fea000383ffff */
[----:B------:R-:W-:-:S13]  /*1390*/  LOP3.LUT P0, RZ, R16, 0xff, RZ, 0xc0, !PT ;  /* 0x000000ff10ff7812 */ /* 0x000fda000780c0ff */
[----:B------:R-:W-:Y:S05]  /*13a0*/  @!P0 EXIT ;  /* 0x000000000000894d */ /* 0x000fea0003800000 */
[----:B------:R-:W0:Y:S01]  /*13b0*/  S2UR UR6, SR_CgaCtaId ;  /* 0x00000000000679c3 */ /* 0x000e220000008800 */
[----:B------:R-:W-:Y:S01]  /*13c0*/  SHF.R.S32.HI R14, RZ, 0x1f, R11 ;  /* 0x0000001fff0e7819 */ /* 0x000fe2000001140b */
[----:B------:R-:W-:Y:S01]  /*13d0*/  UIADD3 UR7, UR15, -0x1, URZ ;  /* 0xffffffff0f077890 */ /* 0x000fe2000fffe03f */
[----:B------:R-:W-:Y:S01]  /*13e0*/  LOP3.LUT R146, R7, 0x1, RZ, 0xfc, !PT ;  /* 0x0000000107927812 */ /* 0x000fe200078efcff */
[----:B------:R-:W-:Y:S01]  /*13f0*/  UMOV UR12, 0x400 ;  /* 0x00000400000c7882 */ /* 0x000fe20000000000 */
[CC--:B------:R-:W-:Y:S01]  /*1400*/  LEA.HI R13, R14.reuse, R11.reuse, RZ, 0x2 ;  /* 0x0000000b0e0d7211 */ /* 0x0c0fe200078f10ff */
[----:B------:R-:W-:Y:S01]  /*1410*/  UISETP.LT.AND UP0, UPT, UR13, 0x1, UPT ;  /* 0x000000010d00788c */ /* 0x000fe2000bf01270 */
[----:B------:R-:W-:Y:S01]  /*1420*/  LEA.HI R17, R14, R11, RZ, 0x5 ;  /* 0x0000000b0e117211 */ /* 0x000fe200078f28ff */
[----:B------:R-:W-:Y:S01]  /*1430*/  USHF.L.U32 UR21, UR13, 0x1, URZ ;  /* 0x000000010d157899 */ /* 0x000fe2000800063f */
[--C-:B------:R-:W-:Y:S01]  /*1440*/  SHF.R.S32.HI R15, RZ, 0x2, R13.reuse ;  /* 0x00000002ff0f7819 */ /* 0x100fe2000001140d */
[----:B------:R-:W-:Y:S01]  /*1450*/  USEL UR14, UR13, 0x1, UP0 ;  /* 0x000000010d0e7887 */ /* 0x000fe20008000000 */
[----:B------:R-:W-:Y:S01]  /*1460*/  SHF.R.S32.HI R16, RZ, 0x1f, R13 ;  /* 0x0000001fff107819 */ /* 0x000fe2000001140d */
[----:B------:R-:W-:Y:S01]  /*1470*/  UISETP.NE.AND UP0, UPT, UR7, URZ, UPT ;  /* 0x0000003f0700728c */ /* 0x000fe2000bf05270 */
[----:B------:R-:W-:Y:S01]  /*1480*/  SHF.R.S32.HI R17, RZ, 0x5, R17 ;  /* 0x00000005ff117819 */ /* 0x000fe20000011411 */
[----:B------:R-:W-:Y:S01]  /*1490*/  UIADD3 UR14, -UR14, UR13, URZ ;  /* 0x0000000d0e0e7290 */ /* 0x000fe2000fffe13f */
[----:B------:R-:W-:-:S04]  /*14a0*/  LEA.HI R16, R16, R15, RZ, 0x3 ;  /* 0x0000000f10107211 */ /* 0x000fc800078f18ff */
[----:B------:R-:W-:Y:S01]  /*14b0*/  LOP3.LUT R16, R16, 0xfffffff8, RZ, 0xc0, !PT ;  /* 0xfffffff810107812 */ /* 0x000fe200078ec0ff */
[----:B0-----:R-:W-:-:S04]  /*14c0*/  ULEA UR12, UR6, UR12, 0x18 ;  /* 0x0000000c060c7291 */ /* 0x001fc8000f8ec03f */
[----:B------:R-:W-:Y:S01]  /*14d0*/  IMAD.IADD R14, R15, 0x1, -R16 ;  /* 0x000000010f0e7824 */ /* 0x000fe200078e0a10 */
[----:B------:R-:W-:Y:S01]  /*14e0*/  USHF.L.U32 UR6, UR7, 0x3, URZ ;  /* 0x0000000307067899 */ /* 0x000fe2000800063f */
[----:B------:R-:W-:Y:S01]  /*14f0*/  LOP3.LUT R16, R13, 0xfffffffc, RZ, 0xc0, !PT ;  /* 0xfffffffc0d107812 */ /* 0x000fe200078ec0ff */
[----:B------:R-:W-:Y:S01]  /*1500*/  USEL UR7, URZ, 0x1, UP0 ;  /* 0x000000013f077887 */ /* 0x000fe20008000000 */
[--C-:B------:R-:W-:Y:S01]  /*1510*/  IMAD R13, R17, -0x10, -R14.reuse ;  /* 0xfffffff0110d7824 */ /* 0x100fe200078e0a0e */
[----:B------:R-:W-:Y:S01]  /*1520*/  ULOP3.LUT UR6, UR6, 0x8, URZ, 0xc0, !UPT ;  /* 0x0000000806067892 */ /* 0x000fe2000f8ec03f */
[----:B------:R-:W-:Y:S01]  /*1530*/  SHF.R.S32.HI R15, RZ, 0x1f, R14 ;  /* 0x0000001fff0f7819 */ /* 0x000fe2000001140e */
[----:B------:R-:W-:Y:S01]  /*1540*/  UIADD3 UR22, UR12, 0x130, URZ ;  /* 0x000001300c167890 */ /* 0x000fe2000fffe03f */
[----:B------:R-:W-:Y:S01]  /*1550*/  IMAD.IADD R11, R11, 0x1, -R16 ;  /* 0x000000010b0b7824 */ /* 0x000fe200078e0a10 */
[----:B------:R-:W-:Y:S01]  /*1560*/  ULOP3.LUT UR23, UR6, 0x8, URZ, 0x3c, !UPT ;  /* 0x0000000806177892 */ /* 0x000fe2000f8e3c3f */
[----:B------:R-:W-:Y:S01]  /*1570*/  IMAD.U32 R148, RZ, RZ, UR7 ;  /* 0x00000007ff947e24 */ /* 0x000fe2000f8e00ff */
[----:B------:R-:W-:Y:S01]  /*1580*/  ULOP3.LUT UR16, UR6, 0x18, URZ, 0x3c, !UPT ;  /* 0x0000001806107892 */ /* 0x000fe2000f8e3c3f */
[----:B------:R-:W-:Y:S01]  /*1590*/  IMAD.WIDE R14, R17, 0x10, R14 ;  /* 0x00000010110e7825 */ /* 0x000fe200078e020e */
[----:B------:R-:W-:Y:S01]  /*15a0*/  ULEA UR15, UR15, UR22, 0x3 ;  /* 0x000000160f0f7291 */ /* 0x000fe2000f8e183f */
[----:B------:R-:W-:-:S02]  /*15b0*/  ULDC UR6, c[0x0][0x284] ;  /* 0x0000a10000067ab9 */ /* 0x000fc40000000800 */
[----:B------:R-:W-:-:S09]  /*15c0*/  VIADD R13, R13, UR6 ;  /* 0x000000060d0d7c36 */ /* 0x000fd20008000000 */
.L_x_170:
[----:B------:R-:W-:Y:S01]  /*15d0*/  SHF.L.U32 R16, R148, 0x1f, RZ ;  /* 0x0000001f94107819 */ /* 0x000fe200000006ff */
[----:B------:R-:W0:Y:S01]  /*15e0*/  LDC R17, c[0x0][0x28c] ;  /* 0x0000a300ff117b82 */ /* 0x000e220000000800 */
[----:B------:R-:W-:Y:S01]  /*15f0*/  UMOV UR6, URZ ;  /* 0x0000003f00067c82 */ /* 0x000fe20008000000 */
[----:B------:R-:W-:Y:S01]  /*1600*/  UMOV UR17, UR5 ;  /* 0x0000000500117c82 */ /* 0x000fe20008000000 */
[----:B-1----:R-:W1:Y:S01]  /*1610*/  SYNCS.PHASECHK.TRANS64.TRYWAIT P0, [UR15+-0x8], R16 ;  /* 0xfffff810ff0075a7 */ /* 0x002e62000800014f */
[----:B0-----:R-:W-:Y:S01]  /*1620*/  ISETP.GE.AND P1, PT, R17, 0x1, PT ;  /* 0x000000011100780c */ /* 0x001fe20003f26270 */
[----:B-1-34-:R-:W-:-:S12]  /*1630*/  @!P0 BRA `(.L_x_16) ;  /* 0x0000008000708947 */ /* 0x01afd80003800000 */
.L_x_206:
[----:B------:R-:W-:Y:S01]  /*1640*/  UMOV UR7, URZ ;  /* 0x0000003f00077c82 */ /* 0x000fe20008000000 */
[----:B------:R-:W-:Y:S01]  /*1650*/  UMOV UR8, URZ ;  /* 0x0000003f00087c82 */ /* 0x000fe20008000000 */
[----:B------:R-:W-:Y:S02]  /*1660*/  CS2R R22, SRZ ;  /* 0x0000000000167805 */ /* 0x000fe4000001ff00 */
[----:B------:R-:W-:Y:S02]  /*1670*/  CS2R R20, SRZ ;  /* 0x0000000000147805 */ /* 0x000fe4000001ff00 */
[----:B------:R-:W-:Y:S02]  /*1680*/  CS2R R88, SRZ ;  /* 0x0000000000587805 */ /* 0x000fe4000001ff00 */
[----:B------:R-:W-:Y:S02]  /*1690*/  CS2R R90, SRZ ;  /* 0x00000000005a7805 */ /* 0x000fe4000001ff00 */
[----:B------:R-:W-:-:S02]  /*16a0*/  CS2R R92, SRZ ;  /* 0x00000000005c7805 */ /* 0x000fc4000001ff00 */
[----:B------:R-:W-:Y:S02]  /*16b0*/  CS2R R94, SRZ ;  /* 0x00000000005e7805 */ /* 0x000fe4000001ff00 */
        /* <DEDUP_REMOVED lines=24> */
[----:B------:R-:W-:Y:S01]  /*1840*/  CS2R R144, SRZ ;  /* 0x0000000000907805 */ /* 0x000fe2000001ff00 */
[----:B------:R-:W-:Y:S01]  /*1850*/  IMAD.MOV.U32 R147, RZ, RZ, RZ ;  /* 0x000000ffff937224 */ /* 0x000fe200078e00ff */
[----:B------:R-:W-:Y:S01]  /*1860*/  CS2R R24, SRZ ;  /* 0x0000000000187805 */ /* 0x000fe2000001ff00 */
[----:B------:R-:W-:Y:S01]  /*1870*/  IMAD.MOV.U32 R149, RZ, RZ, RZ ;  /* 0x000000ffff957224 */ /* 0x000fe200078e00ff */
[----:B------:R-:W-:Y:S01]  /*1880*/  CS2R R26, SRZ ;  /* 0x00000000001a7805 */ /* 0x000fe2000001ff00 */
[----:B------:R-:W-:Y:S01]  /*1890*/  IMAD.U32 R19, RZ, RZ, UR4 ;  /* 0x00000004ff137e24 */ /* 0x000fe2000f8e00ff */
        /* <DEDUP_REMOVED lines=29> */
[----:B------:R-:W-:Y:S01]  /*1a70*/  CS2R R86, SRZ ;  /* 0x0000000000567805 */ /* 0x000fe2000001ff00 */
[----:B------:R-:W-:Y:S06]  /*1a80*/  @!P1 BRA `(.L_x_17) ;  /* 0x00000008003c9947 */ /* 0x000fec0003800000 */
[----:B------:R-:W-:-:S13]  /*1a90*/  ISETP.NE.AND P1, PT, R146, 0x3, PT ;  /* 0x000000039200780c */ /* 0x000fda0003f25270 */
[----:B------:R-:W-:Y:S05]  /*1aa0*/  @!P1 BRA `(.L_x_18) ;  /* 0x0000000000049947 */ /* 0x000fea0003800000 */
[----:B------:R-:W-:Y:S01]  /*1ab0*/  BPT.TRAP 0x1 ;  /* 0x000000040000795c */ /* 0x000fe20000300000 */
.L_x_18:
[----:B------:R-:W-:Y:S01]  /*1ac0*/  ULEA UR6, UR5, UR12, 0x3 ;  /* 0x0000000c05067291 */ /* 0x000fe2000f8e183f */
[----:B0-----:R-:W-:-:S05]  /*1ad0*/  IMAD.U32 R16, RZ, RZ, UR4 ;  /* 0x00000004ff107e24 */ /* 0x001fca000f8e00ff */
[----:B------:R-:W-:-:S04]  /*1ae0*/  SHF.L.U32 R16, R16, 0x1f, RZ ;  /* 0x0000001f10107819 */ /* 0x000fc800000006ff */
[----:B------:R0:W1:Y:S01]  /*1af0*/  SYNCS.PHASECHK.TRANS64.TRYWAIT P0, [UR6], R16 ;  /* 0x00000010ff0075a7 */ /* 0x0000620008000146 */
[----:B------:R-:W-:Y:S05]  /*1b00*/  @!P1 BRA `(.L_x_19) ;  /* 0x0000000000049947 */ /* 0x000fea0003800000 */
[----:B------:R-:W-:Y:S01]  /*1b10*/  BPT.TRAP 0x1 ;  /* 0x000000040000795c */ /* 0x000fe20000300000 */
.L_x_19:
[----:B-1----:R-:W-:Y:S05]  /*1b20*/  @P0 BRA `(.L_x_20) ;  /* 0x0000000000080947 */ /* 0x002fea0003800000 */
[----:B------:R-:W1:Y:S02]  /*1b30*/  SYNCS.PHASECHK.TRANS64.TRYWAIT P0, [UR6], R16 ;  /* 0x00000010ff0075a7 */ /* 0x000e640008000146 */
[----:B-1----:R-:W-:Y:S05]  /*1b40*/  @!P0 BRA `(.L_x_21) ;  /* 0x0000007c00448947 */ /* 0x002fea0003800000 */
.L_x_20:
[----:B------:R-:W-:Y:S01]  /*1b50*/  UIADD3 UR6, UR12, 0x200, URZ ;  /* 0x000002000c067890 */ /* 0x000fe2000fffe03f */
[----:B------:R-:W-:Y:S01]  /*1b60*/  WARPGROUP.ARRIVE ;  /* 0x00000000000079c5 */ /* 0x000fe20000000000 */
[----:B------:R-:W-:Y:S01]  /*1b70*/  UIADD3 UR7, UR12, 0x12200, URZ ;  /* 0x000122000c077890 */ /* 0x000fe2000fffe03f */
[----:B------:R-:W-:Y:S01]  /*1b80*/  CS2R R22, SRZ ;  /* 0x0000000000167805 */ /* 0x000fe2000001ff00 */
[----:B------:R-:W-:Y:S01]  /*1b90*/  USHF.R.U32.HI UR6, URZ, 0x4, UR6 ;  /* 0x000000043f067899 */ /* 0x000fe20008011606 */
[----:B------:R-:W-:Y:S01]  /*1ba0*/  CS2R R20, SRZ ;  /* 0x0000000000147805 */ /* 0x000fe2000001ff00 */
[----:B------:R-:W-:Y:S01]  /*1bb0*/  USHF.R.U32.HI UR7, URZ, 0x4, UR7 ;  /* 0x000000043f077899 */ /* 0x000fe20008011607 */
[----:B------:R-:W-:Y:S01]  /*1bc0*/  CS2R R88, SRZ ;  /* 0x0000000000587805 */ /* 0x000fe2000001ff00 */
[----:B------:R-:W-:Y:S01]  /*1bd0*/  ULOP3.LUT UR6, UR6, 0x3fff, URZ, 0xc0, !UPT ;  /* 0x00003fff06067892 */ /* 0x000fe2000f8ec03f */
[----:B------:R-:W-:Y:S01]  /*1be0*/  CS2R R90, SRZ ;  /* 0x00000000005a7805 */ /* 0x000fe2000001ff00 */
[----:B------:R-:W-:Y:S01]  /*1bf0*/  ULOP3.LUT UR7, UR7, 0x3fff, URZ, 0xc0, !UPT ;  /* 0x00003fff07077892 */ /* 0x000fe2000f8ec03f */
[----:B------:R-:W-:Y:S01]  /*1c00*/  CS2R R92, SRZ ;  /* 0x00000000005c7805 */ /* 0x000fe2000001ff00 */
[----:B------:R-:W-:Y:S01]  /*1c10*/  ULOP3.LUT UR6, UR6, 0x10000, URZ, 0xfc, !UPT ;  /* 0x0001000006067892 */ /* 0x000fe2000f8efc3f */
[----:B------:R-:W-:Y:S01]  /*1c20*/  CS2R R94, SRZ ;  /* 0x00000000005e7805 */ /* 0x000fe2000001ff00 */
[----:B------:R-:W-:Y:S01]  /*1c30*/  ULOP3.LUT UR7, UR7, 0x10000, URZ, 0xfc, !UPT ;  /* 0x0001000007077892 */ /* 0x000fe2000f8efc3f */
[----:B------:R-:W-:Y:S01]  /*1c40*/  CS2R R96, SRZ ;  /* 0x0000000000607805 */ /* 0x000fe2000001ff00 */
[----:B------:R-:W-:Y:S01]  /*1c50*/  ULEA UR8, UR5, UR6, 0x8 ;  /* 0x0000000605087291 */ /* 0x000fe2000f8e403f */
[----:B------:R-:W-:Y:S01]  /*1c60*/  CS2R R98, SRZ ;  /* 0x0000000000627805 */ /* 0x000fe2000001ff00 */
[----:B------:R-:W-:Y:S01]  /*1c70*/  ULEA UR10, UR5, UR7, 0x9 ;  /* 0x00000007050a7291 */ /* 0x000fe2000f8e483f */
[----:B------:R-:W-:Y:S01]  /*1c80*/  CS2R R100, SRZ ;  /* 0x0000000000647805 */ /* 0x000fe2000001ff00 */
[----:B------:R-:W-:Y:S01]  /*1c90*/  UMOV UR9, 0x80000020 ;  /* 0x8000002000097882 */ /* 0x000fe20000000000 */
[----:B------:R-:W-:Y:S01]  /*1ca0*/  UMOV UR11, 0x80000020 ;  /* 0x80000020000b7882 */ /* 0x000fe20000000000 */
[----:B------:R-:W-:Y:S01]  /*1cb0*/  ULDC UR7, c[0x0][0x50c] ;  /* 0x0001430000077ab9 */ /* 0x000fe20000000800 */
[----:B------:R-:W-:Y:S01]  /*1cc0*/  UMOV UR6, 0x2 ;  /* 0x0000000200067882 */ /* 0x000fe20000000000 */
[----:B------:R-:W-:Y:S01]  /*1cd0*/  UISETP.NE.AND UP0, UPT, UR7, 0x2, UPT ;  /* 0x000000020700788c */ /* 0x000fe2000bf05270 */
[----:B------:R-:W-:-:S02]  /*1ce0*/  CS2R R102, SRZ ;  /* 0x0000000000667805 */ /* 0x000fc4000001ff00 */
[----:B------:R-:W-:Y:S01]  /*1cf0*/  CS2R R104, SRZ ;  /* 0x0000000000687805 */ /* 0x000fe2000001ff00 */
[----:B------:R-:W-:Y:S01]  /*1d00*/  QGMMA.64x128x32.F32.E4M3.E4M3 R24, gdesc[UR8], RZ, !UPT ;  /* 0x01e00000081879f3 */ /* 0x000fe2000c7008ff */
[----:B------:R-:W-:Y:S01]  /*1d10*/  USEL UR7, URZ, 0x1, UP0 ;  /* 0x000000013f077887 */ /* 0x000fe20008000000 */
[----:B------:R-:W-:Y:S01]  /*1d20*/  CS2R R106, SRZ ;  /* 0x00000000006a7805 */ /* 0x000fe2000001ff00 */
[----:B------:R-:W-:Y:S01]  /*1d30*/  UIADD3 UR8, UR8, 0x2, URZ ;  /* 0x0000000208087890 */ /* 0x000fe2000fffe03f */
[----:B------:R-:W-:Y:S01]  /*1d40*/  CS2R R108, SRZ ;  /* 0x00000000006c7805 */ /* 0x000fe2000001ff00 */
[----:B------:R-:W-:Y:S01]  /*1d50*/  UIADD3 UR10, UR10, 0x2, URZ ;  /* 0x000000020a0a7890 */ /* 0x000fe2000fffe03f */
[----:B------:R-:W-:Y:S02]  /*1d60*/  CS2R R110, SRZ ;  /* 0x00000000006e7805 */ /* 0x000fe4000001ff00 */
[----:B------:R-:W-:Y:S01]  /*1d70*/  ISETP.NE.AND P0, PT, RZ, UR7, PT ;  /* 0x00000007ff007c0c */ /* 0x000fe2000bf05270 */
[----:B------:R-:W-:Y:S01]  /*1d80*/  UMOV UR9, 0x80000020 ;  /* 0x8000002000097882 */ /* 0x000fe20000000000 */
[----:B------:R-:W-:Y:S01]  /*1d90*/  UMOV UR11, 0x80000020 ;  /* 0x80000020000b7882 */ /* 0x000fe20000000000 */
        /* <DEDUP_REMOVED lines=17> */
[----:B------:R-:W-:Y:S02]  /*1eb0*/  IMAD.MOV.U32 R147, RZ, RZ, RZ ;  /* 0x000000ffff937224 */ /* 0x000fe400078e00ff */
[----:B------:R-:W-:Y:S01]  /*1ec0*/  IMAD.MOV.U32 R149, RZ, RZ, RZ ;  /* 0x000000ffff957224 */ /* 0x000fe200078e00ff */
[----:B------:R-:W-:Y:S01]  /*1ed0*/  QGMMA.64x128x32.F32.E4M3.E4M3 R24, gdesc[UR8], R24, gsb0 ;  /* 0x01e00000081879f3 */ /* 0x000fe20008000818 */
[----:B------:R-:W-:Y:S05]  /*1ee0*/  @!P0 BRA `(.L_x_22) ;  /* 0x0000000400088947 */ /* 0x000fea0003800000 */
[----:B------:R-:W-:Y:S02]  /*1ef0*/  WARPGROUP.DEPBAR.LE gsb0, 0x0 ;  /* 0x00008000000079c5 */ /* 0x000fe40000010000 */
[----:B------:R-:W-:-:S01]  /*1f00*/  FADD R149, RZ, R24 ;  /* 0x00000018ff957221 */ /* 0x000fc20000000000 */
[----:B------:R-:W-:Y:S01]  /*1f10*/  FADD R144, RZ, R25 ;  /* 0x00000019ff907221 */ /* 0x000fe20000000000 */
        /* <DEDUP_REMOVED lines=62> */
[----:B------:R-:W-:-:S06]  /*2300*/  UMOV UR6, URZ ;  /* 0x0000003f00067c82 */ /* 0x000fcc0008000000 */
.L_x_22:
[----:B------:R-:W-:-:S04]  /*2310*/  UIADD3 UR17, UR5, 0x1, URZ ;  /* 0x0000000105117890 */ /* 0x000fc8000fffe03f */
[----:B------:R-:W-:-:S04]  /*2320*/  UISETP.NE.AND UP0, UPT, UR17, 0x12, UPT ;  /* 0x000000121100788c */ /* 0x000fc8000bf05270 */
[----:B------:R-:W-:Y:S02]  /*2330*/  USEL UR8, URZ, 0x1, UP0 ;  /* 0x000000013f087887 */ /* 0x000fe40008000000 */
[----:B------:R-:W-:Y:S02]  /*2340*/  USEL UR17, UR17, URZ, UP0 ;  /* 0x0000003f11117287 */ /* 0x000fe40008000000 */
[----:B------:R-:W-:-:S06]  /*2350*/  ULOP3.LUT UR8, UR4, UR8, URZ, 0x3c, !UPT ;  /* 0x0000000804087292 */ /* 0x000fcc000f8e3c3f */
[----:B------:R-:W-:Y:S01]  /*2360*/  IMAD.U32 R19, RZ, RZ, UR8 ;  /* 0x00000008ff137e24 */ /* 0x000fe2000f8e00ff */
[----:B------:R-:W-:-:S06]  /*2370*/  UMOV UR8, 0x1 ;  /* 0x0000000100087882 */ /* 0x000fcc0000000000 */
.L_x_17:
[----:B------:R-:W-:-:S06]  /*2380*/  UISETP.GE.AND UP0, UPT, UR14, 0x1, UPT ;  /* 0x000000010e00788c */ /* 0x000fcc000bf06270 */
[----:B------:R-:W-:-:S13]  /*2390*/  PLOP3.LUT P0, PT, PT, PT, UP0, 0x80, 0x0 ;  /* 0x000000000000781c */ /* 0x000fda0003f0f008 */
[----:B------:R-:W-:Y:S05]  /*23a0*/  @!P0 BRA `(.L_x_23) ;  /* 0x0000000800048947 */ /* 0x000fea0003800000 */
[----:B01----:R-:W-:Y:S01]  /*23b0*/  IMAD.U32 R16, RZ, RZ, UR14 ;  /* 0x0000000eff107e24 */ /* 0x003fe2000f8e00ff */
[----:B------:R-:W-:Y:S01]  /*23c0*/  UMOV UR20, UR5 ;  /* 0x0000000500147c82 */ /* 0x000fe20008000000 */
[----:B------:R-:W-:-:S05]  /*23d0*/  ULDC UR24, c[0x0][0x50c] ;  /* 0x0001430000187ab9 */ /* 0x000fca0000000800 */
.L_x_31:
[----:B------:R-:W-:-:S13]  /*23e0*/  ISETP.NE.AND P1, PT, R146, 0x3, PT ;  /* 0x000000039200780c */ /* 0x000fda0003f25270 */
[----:B01----:R-:W-:Y:S05]  /*23f0*/  @!P1 BRA `(.L_x_24) ;  /* 0x0000000000049947 */ /* 0x003fea0003800000 */
[----:B------:R-:W-:Y:S01]  /*2400*/  BPT.TRAP 0x1 ;  /* 0x000000040000795c */ /* 0x000fe20000300000 */
.L_x_24:
[----:B------:R-:W-:Y:S01]  /*2410*/  ULEA UR9, UR17, UR12, 0x3 ;  /* 0x0000000c11097291 */ /* 0x000fe2000f8e183f */
[----:B------:R-:W-:-:S08]  /*2420*/  SHF.L.U32 R17, R19, 0x1f, RZ ;  /* 0x0000001f13117819 */ /* 0x000fd000000006ff */
[----:B------:R0:W1:Y:S01]  /*2430*/  SYNCS.PHASECHK.TRANS64.TRYWAIT P0, [UR9], R17 ;  /* 0x00000011ff0075a7 */ /* 0x0000620008000149 */
[----:B------:R-:W-:Y:S05]  /*2440*/  @!P1 BRA `(.L_x_25) ;  /* 0x0000000000049947 */ /* 0x000fea0003800000 */
[----:B------:R-:W-:Y:S01]  /*2450*/  BPT.TRAP 0x1 ;  /* 0x000000040000795c */ /* 0x000fe20000300000 */
.L_x_25:
[----:B-1----:R-:W-:Y:S05]  /*2460*/  @P0 BRA `(.L_x_26) ;  /* 0x0000000000080947 */ /* 0x002fea0003800000 */
[----:B------:R-:W1:Y:S02]  /*2470*/  SYNCS.PHASECHK.TRANS64.TRYWAIT P0, [UR9], R17 ;  /* 0x00000011ff0075a7 */ /* 0x000e640008000149 */
[----:B-1----:R-:W-:Y:S05]  /*2480*/  @!P0 BRA `(.L_x_27) ;  /* 0x00000074000c8947 */ /* 0x002fea0003800000 */
.L_x_26:
[----:B------:R-:W-:Y:S01]  /*2490*/  UIADD3 UR9, UR12, 0x200, URZ ;  /* 0x000002000c097890 */ /* 0x000fe2000fffe03f */
[----:B------:R-:W-:Y:S01]  /*24a0*/  WARPGROUP.ARRIVE ;  /* 0x00000000000079c5 */ /* 0x000fe20000000000 */
[----:B------:R-:W-:Y:S02]  /*24b0*/  UIADD3 UR10, UR12, 0x12200, URZ ;  /* 0x000122000c0a7890 */ /* 0x000fe4000fffe03f */
[----:B------:R-:W-:Y:S02]  /*24c0*/  UISETP.NE.AND UP0, UPT, UR7, URZ, UPT ;  /* 0x0000003f0700728c */ /* 0x000fe4000bf05270 */
[----:B------:R-:W-:Y:S02]  /*24d0*/  USHF.R.U32.HI UR9, URZ, 0x4, UR9 ;  /* 0x000000043f097899 */ /* 0x000fe40008011609 */
[----:B------:R-:W-:Y:S02]  /*24e0*/  USHF.R.U32.HI UR10, URZ, 0x4, UR10 ;  /* 0x000000043f0a7899 */ /* 0x000fe4000801160a */
[----:B------:R-:W-:-:S02]  /*24f0*/  USEL UR8, UR8, URZ, !UP0 ;  /* 0x0000003f08087287 */ /* 0x000fc4000c000000 */
[----:B------:R-:W-:Y:S02]  /*2500*/  ULOP3.LUT UR9, UR9, 0x3fff, URZ, 0xc0, !UPT ;  /* 0x00003fff09097892 */ /* 0x000fe4000f8ec03f */
[----:B------:R-:W-:Y:S02]  /*2510*/  ULOP3.LUT UR10, UR10, 0x3fff, URZ, 0xc0, !UPT ;  /* 0x00003fff0a0a7892 */ /* 0x000fe4000f8ec03f */
[----:B------:R-:W-:Y:S02]  /*2520*/  UISETP.NE.U32.AND UP0, UPT, UR8, URZ, UPT ;  /* 0x0000003f0800728c */ /* 0x000fe4000bf05070 */
[----:B------:R-:W-:Y:S02]  /*2530*/  ULOP3.LUT UR8, UR9, 0x10000, URZ, 0xfc, !UPT ;  /* 0x0001000009087892 */ /* 0x000fe4000f8efc3f */
[----:B------:R-:W-:Y:S02]  /*2540*/  ULOP3.LUT UR10, UR10, 0x10000, URZ, 0xfc, !UPT ;  /* 0x000100000a0a7892 */ /* 0x000fe4000f8efc3f */
[----:B------:R-:W-:-:S02]  /*2550*/  ULEA UR8, UR17, UR8, 0x8 ;  /* 0x0000000811087291 */ /* 0x000fc4000f8e403f */
[----:B------:R-:W-:Y:S01]  /*2560*/  ULEA UR10, UR17, UR10, 0x9 ;  /* 0x0000000a110a7291 */ /* 0x000fe2000f8e483f */
[----:B------:R-:W-:Y:S01]  /*2570*/  UMOV UR9, 0x80000020 ;  /* 0x8000002000097882 */ /* 0x000fe20000000000 */
[----:B------:R-:W-:Y:S01]  /*2580*/  UMOV UR11, 0x80000020 ;  /* 0x80000020000b7882 */ /* 0x000fe20000000000 */
[----:B------:R-:W-:-:S06]  /*2590*/  UIADD3 UR6, UR6, 0x2, URZ ;  /* 0x0000000206067890 */ /* 0x000fcc000fffe03f */
[----:B------:R-:W-:Y:S01]  /*25a0*/  QGMMA.64x128x32.F32.E4M3.E4M3 R24, gdesc[UR8], R24, UP0 ;  /* 0x01e00000081879f3 */ /* 0x000fe2000bf00818 */
[----:B------:R-:W-:Y:S02]  /*25b0*/  UIADD3 UR8, UR8, 0x2, URZ ;  /* 0x0000000208087890 */ /* 0x000fe4000fffe03f */
[----:B------:R-:W-:Y:S01]  /*25c0*/  UIADD3 UR10, UR10, 0x2, URZ ;  /* 0x000000020a0a7890 */ /* 0x000fe2000fffe03f */
[----:B------:R-:W-:Y:S01]  /*25d0*/  UMOV UR9, 0x80000020 ;  /* 0x8000002000097882 */ /* 0x000fe20000000000 */
[----:B------:R-:W-:Y:S01]  /*25e0*/  UMOV UR11, 0x80000020 ;  /* 0x80000020000b7882 */ /* 0x000fe20000000000 */
[----:B------:R-:W-:-:S04]  /*25f0*/  UISETP.NE.AND UP0, UPT, UR6, UR24, UPT ;  /* 0x000000180600728c */ /* 0x000fc8000bf05270 */
[----:B------:R-:W-:-:S06]  /*2600*/  USEL UR7, URZ, 0x1, UP0 ;  /* 0x000000013f077887 */ /* 0x000fcc0008000000 */
[----:B------:R-:W-:Y:S01]  /*2610*/  ISETP.NE.AND P0, PT, RZ, UR7, PT ;  /* 0x00000007ff007c0c */ /* 0x000fe2000bf05270 */
[----:B------:R-:W-:Y:S03]  /*2620*/  QGMMA.64x128x32.F32.E4M3.E4M3 R24, gdesc[UR8], R24, gsb0 ;  /* 0x01e00000081879f3 */ /* 0x000fe60008000818 */
[----:B------:R-:W-:-:S09]  /*2630*/  WARPGROUP.DEPBAR.LE gsb0, 0x1 ;  /* 0x00008000000079c5 */ /* 0x000fd20000010100 */
[----:B------:R-:W-:Y:S05]  /*2640*/  @!P0 BRA `(.L_x_28) ;  /* 0x0000000400088947 */ /* 0x000fea0003800000 */
[----:B------:R-:W-:Y:S02]  /*2650*/  WARPGROUP.DEPBAR.LE gsb0, 0x0 ;  /* 0x00008000000079c5 */ /* 0x000fe40000010000 */
[----:B------:R-:W-:-:S01]  /*2660*/  FADD R149, R24, R149 ;  /* 0x0000009518957221 */ /* 0x000fc20000000000 */
[----:B------:R-:W-:Y:S01]  /*2670*/  FADD R144, R25, R144 ;  /* 0x0000009019907221 */ /* 0x000fe20000000000 */
        /* <DEDUP_REMOVED lines=62> */
[----:B------:R-:W-:-:S06]  /*2a60*/  UMOV UR6, URZ ;  /* 0x0000003f00067c82 */ /* 0x000fcc0008000000 */
.L_x_28:
[----:B------:R-:W-:Y:S05]  /*2a70*/  @!P1 BRA `(.L_x_29) ;  /* 0x0000000000049947 */ /* 0x000fea0003800000 */
[----:B------:R-:W-:Y:S01]  /*2a80*/  BPT.TRAP 0x1 ;  /* 0x000000040000795c */ /* 0x000fe20000300000 */
.L_x_29:
[----:B------:R-:W-:Y:S01]  /*2a90*/  ULEA UR8, UR20, UR12, 0x3 ;  /* 0x0000000c14087291 */ /* 0x000fe2000f8e183f */
[----:B------:R-:W-:-:S03]  /*2aa0*/  ISETP.GT.U32.AND P0, PT, R7, 0x1, PT ;  /* 0x000000010700780c */ /* 0x000fc60003f04070 */
[----:B------:R-:W-:-:S04]  /*2ab0*/  UIADD3 UR8, UR8, 0x90, URZ ;  /* 0x0000009008087890 */ /* 0x000fc8000fffe03f */
[----:B------:R-:W-:-:S09]  /*2ac0*/  UPRMT UR8, URZ, 0x654, UR8 ;  /* 0x000006543f087896 */ /* 0x000fd20008000008 */
[----:B------:R-:W-:Y:S01]  /*2ad0*/  SYNCS.ARRIVE.TRANS64.RED.A1T0 RZ, [UR8], RZ ;  /* 0x000000ffffff79a7 */ /* 0x000fe20008100408 */
[----:B------:R-:W-:Y:S05]  /*2ae0*/  @P0 BRA `(.L_x_30) ;  /* 0x0000000000040947 */ /* 0x000fea0003800000 */
[----:B------:R-:W-:Y:S01]  /*2af0*/  BPT.TRAP 0x1 ;  /* 0x000000040000795c */ /* 0x000fe20000300000 */
.L_x_30:
[----:B------:R-:W-:Y:S01]  /*2b00*/  UIADD3 UR17, UR17, 0x1, URZ ;  /* 0x0000000111117890 */ /* 0x000fe2000fffe03f */
[C---:B------:R-:W-:Y:S01]  /*2b10*/  ISETP.GT.AND P0, PT, R16.reuse, 0x1, PT ;  /* 0x000000011000780c */ /* 0x040fe20003f04270 */
[----:B------:R-:W-:Y:S01]  /*2b20*/  UIADD3 UR20, UR20, 0x1, URZ ;  /* 0x0000000114147890 */ /* 0x000fe2000fffe03f */
[----:B------:R-:W-:Y:S01]  /*2b30*/  VIADD R16, R16, 0xffffffff ;  /* 0xffffffff10107836 */ /* 0x000fe20000000000 */
[----:B------:R-:W-:Y:S02]  /*2b40*/  UISETP.NE.AND UP0, UPT, UR17, 0x12, UPT ;  /* 0x000000121100788c */ /* 0x000fe4000bf05270 */
[----:B------:R-:W-:Y:S02]  /*2b50*/  UISETP.NE.AND UP1, UPT, UR20, 0x12, UPT ;  /* 0x000000121400788c */ /* 0x000fe4000bf25270 */
[----:B------:R-:W-:Y:S02]  /*2b60*/  USEL UR8, URZ, 0x1, UP0 ;  /* 0x000000013f087887 */ /* 0x000fe40008000000 */
[----:B------:R-:W-:-:S02]  /*2b70*/  USEL UR17, UR17, URZ, UP0 ;  /* 0x0000003f11117287 */ /* 0x000fc40008000000 */
[----:B------:R-:W-:Y:S02]  /*2b80*/  USEL UR20, UR20, URZ, UP1 ;  /* 0x0000003f14147287 */ /* 0x000fe40008800000 */
[----:B------:R-:W-:Y:S01]  /*2b90*/  LOP3.LUT R19, R19, UR8, RZ, 0x3c, !PT ;  /* 0x0000000813137c12 */ /* 0x000fe2000f8e3cff */
[----:B------:R-:W-:Y:S01]  /*2ba0*/  UMOV UR8, 0x1 ;  /* 0x0000000100087882 */ /* 0x000fe20000000000 */
[----:B------:R-:W-:Y:S08]  /*2bb0*/  @P0 BRA `(.L_x_31) ;  /* 0xfffffff800080947 */ /* 0x000ff0000383ffff */
.L_x_23:
[----:B------:R-:W-:Y:S01]  /*2bc0*/  UISETP.NE.AND UP0, UPT, UR6, URZ, UPT ;  /* 0x0000003f0600728c */ /* 0x000fe2000bf05270 */
[----:B01----:R-:W0:Y:S01]  /*2bd0*/  LDC R16, c[0x0][0x28c] ;  /* 0x0000a300ff107b82 */ /* 0x003e220000000800 */
[----:B------:R-:W-:Y:S02]  /*2be0*/  IMAD.U32 R17, RZ, RZ, UR23 ;  /* 0x00000017ff117e24 */ /* 0x000fe4000f8e00ff */
[----:B------:R-:W-:-:S06]  /*2bf0*/  USEL UR6, URZ, 0x1, !UP0 ;  /* 0x000000013f067887 */ /* 0x000fcc000c000000 */
[----:B------:R-:W-:-:S13]  /*2c00*/  ISETP.NE.AND P0, PT, RZ, UR6, PT ;  /* 0x00000006ff007c0c */ /* 0x000fda000bf05270 */
[----:B------:R-:W-:Y:S05]  /*2c10*/  @!P0 BRA `(.L_x_32) ;  /* 0x0000000400048947 */ /* 0x000fea0003800000 */
[----:B------:R-:W-:Y:S02]  /*2c20*/  WARPGROUP.DEPBAR.LE gsb0, 0x0 ;  /* 0x00008000000079c5 */ /* 0x000fe40000010000 */
[----:B------:R-:W-:Y:S01]  /*2c30*/  FADD R149, R24, R149 ;  /* 0x0000009518957221 */ /* 0x000fe20000000000 */
        /* <DEDUP_REMOVED lines=62> */
[----:B------:R-:W-:-:S07]  /*3020*/  FADD R22, R22, R87 ;  /* 0x0000005716167221 */ /* 0x000fce0000000000 */
.L_x_32:
[----:B0-----:R-:W-:Y:S01]  /*3030*/  ISETP.GE.AND P0, PT, R16, 0x1, PT ;  /* 0x000000011000780c */ /* 0x001fe20003f06270 */
[----:B------:R0:W-:Y:S01]  /*3040*/  SYNCS.ARRIVE.TRANS64.A1T0 RZ, [R17+UR22], RZ ;  /* 0x000000ff11ff79a7 */ /* 0x0001e20008100016 */
[----:B------:R-:W-:-:S11]  /*3050*/  WARPGROUP.DEPBAR.LE gsb0, 0x0 ;  /* 0x00008000000079c5 */ /* 0x000fd60000010000 */
[----:B------:R-:W-:Y:S05]  /*3060*/  @!P0 BRA `(.L_x_33) ;  /* 0x0000000000388947 */ /* 0x000fea0003800000 */
[----:B------:R-:W-:-:S13]  /*3070*/  ISETP.NE.AND P0, PT, R146, 0x3, PT ;  /* 0x000000039200780c */ /* 0x000fda0003f05270 */
[----:B------:R-:W-:Y:S05]  /*3080*/  @!P0 BRA `(.L_x_34) ;  /* 0x0000000000048947 */ /* 0x000fea0003800000 */
[----:B------:R-:W-:Y:S01]  /*3090*/  BPT.TRAP 0x1 ;  /* 0x000000040000795c */ /* 0x000fe20000300000 */
.L_x_34:
[----:B------:R-:W-:Y:S01]  /*30a0*/  UIADD3 UR8, UR14, UR5, URZ ;  /* 0x000000050e087290 */ /* 0x000fe2000fffe03f */
[----:B------:R-:W-:-:S03]  /*30b0*/  ISETP.GT.U32.AND P0, PT, R7, 0x1, PT ;  /* 0x000000010700780c */ /* 0x000fc60003f04070 */
[----:B------:R-:W-:-:S04]  /*30c0*/  UIMAD.WIDE.U32 UR6, UR8, 0x38e38e39, URZ ;  /* 0x38e38e39080678a5 */ /* 0x000fc8000f8e003f */
[----:B------:R-:W-:-:S04]  /*30d0*/  USHF.R.U32.HI UR6, URZ, 0x2, UR7 ;  /* 0x000000023f067899 */ /* 0x000fc80008011607 */
[----:B------:R-:W-:-:S04]  /*30e0*/  UIMAD UR8, UR6, -0x12, UR8 ;  /* 0xffffffee060878a4 */ /* 0x000fc8000f8e0208 */
[----:B------:R-:W-:-:S04]  /*30f0*/  ULEA UR8, UR8, UR12, 0x3 ;  /* 0x0000000c08087291 */ /* 0x000fc8000f8e183f */
[----:B------:R-:W-:-:S04]  /*3100*/  UIADD3 UR8, UR8, 0x90, URZ ;  /* 0x0000009008087890 */ /* 0x000fc8000fffe03f */
[----:B------:R-:W-:-:S09]  /*3110*/  UPRMT UR8, URZ, 0x654, UR8 ;  /* 0x000006543f087896 */ /* 0x000fd20008000008 */
[----:B------:R-:W-:Y:S01]  /*3120*/  SYNCS.ARRIVE.TRANS64.RED.A1T0 RZ, [UR8], RZ ;  /* 0x000000ffffff79a7 */ /* 0x000fe20008100408 */
[----:B------:R-:W-:Y:S05]  /*3130*/  @P0 BRA `(.L_x_33) ;  /* 0x0000000000040947 */ /* 0x000fea0003800000 */
[----:B------:R-:W-:Y:S01]  /*3140*/  BPT.TRAP 0x1 ;  /* 0x000000040000795c */ /* 0x000fe20000300000 */
.L_x_33:
[----:B------:R-:W-:Y:S01]  /*3150*/  SHF.L.U32 R16, R148, 0x1f, RZ ;  /* 0x0000001f94107819 */ /* 0x000fe200000006ff */
[----:B------:R-:W-:Y:S01]  /*3160*/  UIADD3 UR5, UR21, UR5, URZ ;  /* 0x0000000515057290 */ /* 0x000fe2000fffe03f */
[----:B------:R-:W1:Y:S01]  /*3170*/  LDC R32, c[0x0][0x288] ;  /* 0x0000a200ff207b82 */ /* 0x000e620000000800 */
[----:B------:R-:W-:Y:S01]  /*3180*/  UISETP.GE.U32.AND UP1, UPT, UR21, 0x12, UPT ;  /* 0x000000121500788c */ /* 0x000fe2000bf26070 */
[----:B------:R-:W-:Y:S01]  /*3190*/  IMAD.SHL.U32 R26, R11, 0x2, RZ ;  /* 0x000000020b1a7824 */ /* 0x000fe200078e00ff */
[----:B------:R-:W-:Y:S02]  /*31a0*/  UISETP.GT.U32.AND UP0, UPT, UR5, 0x11, UPT ;  /* 0x000000110500788c */ /* 0x000fe4000bf04070 */
[----:B------:R-:W-:Y:S02]  /*31b0*/  UIMAD.WIDE.U32 UR6, UR5, 0x38e38e39, URZ ;  /* 0x38e38e39050678a5 */ /* 0x000fe4000f8e003f */
[----:B------:R-:W-:Y:S01]  /*31c0*/  UISETP.LT.U32.AND UP0, UPT, UR21, 0x12, UP0 ;  /* 0x000000121500788c */ /* 0x000fe20008701070 */
[----:B------:R-:W2:Y:S01]  /*31d0*/  SYNCS.PHASECHK.TRANS64.TRYWAIT P0, [UR15+0x8], R16 ;  /* 0x00000810ff0075a7 */ /* 0x000ea2000800014f */
[----:B------:R-:W-:Y:S01]  /*31e0*/  USHF.R.U32.HI UR6, URZ, 0x2, UR7 ;  /* 0x000000023f067899 */ /* 0x000fe20008011607 */
[----:B------:R-:W-:Y:S01]  /*31f0*/  SHF.R.S32.HI R27, RZ, 0x1f, R26 ;  /* 0x0000001fff1b7819 */ /* 0x000fe2000001141a */
[----:B------:R-:W-:-:S02]  /*3200*/  USEL UR8, URZ, 0x1, !UP0 ;  /* 0x000000013f087887 */ /* 0x000fc4000c000000 */
[----:B------:R-:W-:Y:S02]  /*3210*/  UIMAD UR5, UR6, -0x12, UR5 ;  /* 0xffffffee060578a4 */ /* 0x000fe4000f8e0205 */
[----:B------:R-:W-:-:S04]  /*3220*/  ULOP3.LUT UR4, UR4, UR8, URZ, 0x3c, !UPT ;  /* 0x0000000804047292 */ /* 0x000fc8000f8e3c3f */
[----:B------:R-:W-:Y:S01]  /*3230*/  @UP1 ULOP3.LUT UR4, UR4, 0x1, UR6, 0x78, !UPT ;  /* 0x0000000104041892 */ /* 0x000fe2000f8e7806 */
[----:B-12---:R-:W-:Y:S11]  /*3240*/  @!P0 BRA `(.L_x_35) ;  /* 0x0000006400b48947 */ /* 0x006ff60003800000 */
.L_x_207:
[----:B------:R-:W-:Y:S01]  /*3250*/  IMAD.SHL.U32 R28, R6, 0x40, RZ ;  /* 0x00000040061c7824 */ /* 0x000fe200078e00ff */
[----:B------:R-:W-:Y:S01]  /*3260*/  ULDC UR8, c[0x0][0x284] ;  /* 0x0000a10000087ab9 */ /* 0x000fe20000000800 */
[----:B------:R-:W-:Y:S01]  /*3270*/  IMAD.SHL.U32 R29, R5, 0x80, RZ ;  /* 0x00000080051d7824 */ /* 0x000fe200078e00ff */
[----:B------:R-:W-:Y:S01]  /*3280*/  SHF.R.S32.HI R34, RZ, 0x1f, R4 ;  /* 0x0000001fff227819 */ /* 0x000fe20000011404 */
[----:B------:R-:W-:Y:S01]  /*3290*/  ULDC.64 UR6, c[0x0][0x5d0] ;  /* 0x0001740000067ab9 */ /* 0x000fe20000000a00 */
[----:B------:R-:W-:Y:S01]  /*32a0*/  ISETP.GE.AND P0, PT, R28, UR8, PT ;  /* 0x000000081c007c0c */ /* 0x000fe2000bf06270 */
[----:B0-----:R-:W-:Y:S01]  /*32b0*/  IMAD.WIDE.U32 R16, R4, UR6, R26 ;  /* 0x0000000604107c25 */ /* 0x001fe2000f8e001a */
[----:B------:R-:W-:Y:S02]  /*32c0*/  SHF.R.S32.HI R33, RZ, 0x1f, R29 ;  /* 0x0000001fff217819 */ /* 0x000fe4000001141d */
[C---:B------:R-:W-:Y:S01]  /*32d0*/  ISETP.GE.OR P0, PT, R29.reuse, R32, P0 ;  /* 0x000000201d00720c */ /* 0x040fe20000706670 */
[----:B------:R-:W-:Y:S01]  /*32e0*/  IMAD R5, R34, UR6, RZ ;  /* 0x0000000622057c24 */ /* 0x000fe2000f8e02ff */
[----:B------:R-:W-:-:S03]  /*32f0*/  IADD3 R16, P1, R29, R16, RZ ;  /* 0x000000101d107210 */ /* 0x000fc60007f3e0ff */
[----:B------:R-:W-:-:S05]  /*3300*/  IMAD R5, R4, UR7, R5 ;  /* 0x0000000704057c24 */ /* 0x000fca000f8e0205 */
[----:B------:R-:W-:-:S03]  /*3310*/  IADD3.X R17, R33, R17, R5, P1, !PT ;  /* 0x0000001121117210 */ /* 0x000fc60000ffe405 */
[----:B------:R-:W-:Y:S05]  /*3320*/  @P0 BRA `(.L_x_36) ;  /* 0x0000004400b80947 */ /* 0x000fea0003800000 */
[----:B------:R-:W0:Y:S01]  /*3330*/  LDC.64 R30, c[0x0][0x5c8] ;  /* 0x00017200ff1e7b82 */ /* 0x000e220000000a00 */
[----:B------:R-:W-:Y:S01]  /*3340*/  IMAD.WIDE R24, R6, 0x40, R14 ;  /* 0x0000004006187825 */ /* 0x000fe200078e020e */
[----:B------:R-:W-:Y:S01]  /*3350*/  ULDC.64 UR6, c[0x0][0x5c0] ;  /* 0x0001700000067ab9 */ /* 0x000fe20000000a00 */
[----:B------:R-:W-:Y:S02]  /*3360*/  BSSY B0, `(.L_x_36) ;  /* 0x000046a000007945 */ /* 0x000fe40003800000 */
[----:B------:R-:W-:-:S04]  /*3370*/  IMAD R6, R11, -0x2, R32 ;  /* 0xfffffffe0b067824 */ /* 0x000fc800078e0220 */
[----:B------:R-:W-:Y:S02]  /*3380*/  IMAD.IADD R6, R6, 0x1, -R29 ;  /* 0x0000000106067824 */ /* 0x000fe400078e0a1d */
[-C--:B0-----:R-:W-:Y:S02]  /*3390*/  IMAD R5, R25, R30.reuse, RZ ;  /* 0x0000001e19057224 */ /* 0x081fe400078e02ff */
[----:B------:R-:W-:-:S04]  /*33a0*/  IMAD.WIDE.U32 R16, R24, R30, R16 ;  /* 0x0000001e18107225 */ /* 0x000fc800078e0010 */
[----:B------:R-:W-:Y:S01]  /*33b0*/  IMAD R19, R24, R31, R5 ;  /* 0x0000001f18137224 */ /* 0x000fe200078e0205 */
[----:B------:R-:W-:Y:S02]  /*33c0*/  LEA R5, P0, R30, R16, 0x3 ;  /* 0x000000101e057211 */ /* 0x000fe400078018ff */
[----:B------:R-:W-:Y:S01]  /*33d0*/  IADD3 R18, P1, R16, UR6, RZ ;  /* 0x0000000610127c10 */ /* 0x000fe2000ff3e0ff */
[----:B------:R-:W-:Y:S01]  /*33e0*/  IMAD.IADD R19, R17, 0x1, R19 ;  /* 0x0000000111137824 */ /* 0x000fe200078e0213 */
[----:B------:R-:W-:-:S04]  /*33f0*/  IADD3 R16, P3, R5, UR6, RZ ;  /* 0x0000000605107c10 */ /* 0x000fc8000ff7e0ff */
[----:B------:R-:W-:Y:S01]  /*3400*/  LEA.HI.X R5, R30, R19, R31, 0x3, P0 ;  /* 0x000000131e057211 */ /* 0x000fe200000f1c1f */
[----:B------:R-:W-:Y:S01]  /*3410*/  IMAD.IADD R30, R13, 0x1, -R28 ;  /* 0x000000010d1e7824 */ /* 0x000fe200078e0a1c */
[----:B-----5:R-:W-:Y:S02]  /*3420*/  FSETP.NEU.AND P0, PT, R12, RZ, PT ;  /* 0x000000ff0c00720b */ /* 0x020fe40003f0d000 */
[----:B------:R-:W-:Y:S02]  /*3430*/  IADD3.X R19, R19, UR7, RZ, P1, !PT ;  /* 0x0000000713137c10 */ /* 0x000fe40008ffe4ff */
[----:B------:R-:W-:-:S09]  /*3440*/  IADD3.X R17, R5, UR7, RZ, P3, !PT ;  /* 0x0000000705117c10 */ /* 0x000fd20009ffe4ff */
[----:B------:R-:W-:Y:S05]  /*3450*/  @!P0 BRA `(.L_x_37) ;  /* 0x0000003400608947 */ /* 0x000fea0003800000 */
[----:B------:R-:W-:Y:S01]  /*3460*/  ULDC.64 UR6, c[0x0][0x5b8] ;  /* 0x00016e0000067ab9 */ /* 0x000fe20000000a00 */
[----:B------:R-:W-:Y:S01]  /*3470*/  ULDC.64 UR8, c[0x0][0x5a8] ;  /* 0x00016a0000087ab9 */ /* 0x000fe20000000a00 */
[----:B------:R-:W-:Y:S01]  /*3480*/  IMAD.WIDE.U32 R26, R4, UR6, R26 ;  /* 0x00000006041a7c25 */ /* 0x000fe2000f8e001a */
[----:B------:R-:W-:Y:S01]  /*3490*/  BSSY B1, `(.L_x_38) ;  /* 0x0000010000017945 */ /* 0x000fe20003800000 */
[----:B------:R-:W-:Y:S02]  /*34a0*/  PRMT R28, RZ, 0x7610, R28 ;  /* 0x00007610ff1c7816 */ /* 0x000fe4000000001c */
[----:B------:R-:W-:Y:S01]  /*34b0*/  IMAD R5, R34, UR6, RZ ;  /* 0x0000000622057c24 */ /* 0x000fe2000f8e02ff */
[----:B------:R-:W-:-:S03]  /*34c0*/  IADD3 R26, P0, R29, R26, RZ ;  /* 0x0000001a1d1a7210 */ /* 0x000fc60007f1e0ff */
[----:B------:R-:W-:Y:S01]  /*34d0*/  IMAD R5, R4, UR7, R5 ;  /* 0x0000000704057c24 */ /* 0x000fe2000f8e0205 */
[----:B------:R-:W-:Y:S02]  /*34e0*/  ULDC.64 UR6, c[0x0][0x5b0] ;  /* 0x00016c0000067ab9 */ /* 0x000fe40000000a00 */
[----:B------:R-:W-:Y:S02]  /*34f0*/  IMAD R29, R25, UR6, RZ ;  /* 0x00000006191d7c24 */ /* 0x000fe4000f8e02ff */
[----:B------:R-:W-:Y:S02]  /*3500*/  IADD3.X R27, R33, R27, R5, P0, !PT ;  /* 0x0000001b211b7210 */ /* 0x000fe400007fe405 */
[----:B------:R-:W-:Y:S01]  /*3510*/  ISETP.GE.AND P0, PT, R30, 0x1, PT ;  /* 0x000000011e00780c */ /* 0x000fe20003f06270 */
[C---:B------:R-:W-:Y:S02]  /*3520*/  IMAD R29, R24.reuse, UR7, R29 ;  /* 0x00000007181d7c24 */ /* 0x040fe4000f8e021d */
[----:B------:R-:W-:Y:S01]  /*3530*/  IMAD.WIDE.U32 R4, R24, UR6, R26 ;  /* 0x0000000618047c25 */ /* 0x000fe2000f8e001a */
[----:B------:R-:W-:-:S02]  /*3540*/  ISETP.LT.OR P4, PT, R6, 0x1, !P0 ;  /* 0x000000010600780c */ /* 0x000fc40004781670 */
[----:B------:R-:W-:-:S04]  /*3550*/  IADD3 R4, P1, R4, UR8, RZ ;  /* 0x0000000804047c10 */ /* 0x000fc8000ff3e0ff */
[----:B------:R-:W-:-:S07]  /*3560*/  IADD3.X R5, R5, UR9, R29, P1, !PT ;  /* 0x0000000905057c10 */ /* 0x000fce0008ffe41d */
[----:B------:R-:W-:Y:S05]  /*3570*/  @P4 BRA `(.L_x_39) ;  /* 0x0000000000044947 */ /* 0x000fea0003800000 */
[----:B------:R0:W5:Y:S02]  /*3580*/  LDG.E.U8 R28, desc[UR18][R4.64] ;  /* 0x00000012041c7981 */ /* 0x000164000c1e1100 */
.L_x_39:
[----:B------:R-:W-:Y:S05]  /*3590*/  BSYNC B1 ;  /* 0x0000000000017941 */ /* 0x000fea0003800000 */
.L_x_38:
[----:B-----5:R-:W-:Y:S01]  /*35a0*/  LOP3.LUT R28, R28, 0xff, RZ, 0xc0, !PT ;  /* 0x000000ff1c1c7812 */ /* 0x020fe200078ec0ff */
[----:B------:R-:W-:Y:S01]  /*35b0*/  BSSY B1, `(.L_x_40) ;  /* 0x000000b000017945 */ /* 0x000fe20003800000 */
[----:B------:R-:W-:Y:S02]  /*35c0*/  ISETP.LT.OR P3, PT, R6, 0x2, !P0 ;  /* 0x000000020600780c */ /* 0x000fe40004761670 */
[----:B------:R-:W-:-:S05]  /*35d0*/  F2FP.F16.E4M3.UNPACK_B R28, R28 ;  /* 0x0000001cff1c723e */ /* 0x000fca00020006ff */
[----:B------:R-:W-:-:S05]  /*35e0*/  HADD2.F32 R29, -RZ, R28.H0_H0 ;  /* 0x2000001cff1d7230 */ /* 0x000fca0000004100 */
[----:B------:R-:W-:-:S04]  /*35f0*/  FMUL R28, R29, R12 ;  /* 0x0000000c1d1c7220 */ /* 0x000fc80000400000 */
[----:B------:R-:W-:-:S05]  /*3600*/  FFMA R28, R149, R10, R28 ;  /* 0x0000000a951c7223 */ /* 0x000fca000000001c */
[----:B------:R-:W-:Y:S02]  /*3610*/  F2FP.SATFINITE.E4M3.F32.PACK_AB_MERGE_C R29, RZ, R28, RZ ;  /* 0x0000001cff1d723e */ /* 0x000fe400048070ff */
[----:B------:R-:W-:-:S03]  /*3620*/  PRMT R28, RZ, 0x7610, R28 ;  /* 0x00007610ff1c7816 */ /* 0x000fc6000000001c */
[----:B------:R1:W-:Y:S01]  /*3630*/  @!P4 STG.E.U8 desc[UR18][R18.64], R29 ;  /* 0x0000001d1200c986 */ /* 0x0003e2000c101112 */
[----:B------:R-:W-:Y:S05]  /*3640*/  @P3 BRA `(.L_x_41) ;  /* 0x0000000000043947 */ /* 0x000fea0003800000 */
[----:B------:R2:W5:Y:S02]  /*3650*/  LDG.E.U8 R28, desc[UR18][R4.64+0x1] ;  /* 0x00000112041c7981 */ /* 0x000564000c1e1100 */
.L_x_41:
[----:B------:R-:W-:Y:S05]  /*3660*/  BSYNC B1 ;  /* 0x0000000000017941 */ /* 0x000fea0003800000 */
.L_x_40:
[----:B-----5:R-:W-:Y:S01]  /*3670*/  LOP3.LUT R28, R28, 0xff, RZ, 0xc0, !PT ;  /* 0x000000ff1c1c7812 */ /* 0x020fe200078ec0ff */
[----:B------:R-:W-:Y:S01]  /*3680*/  BSSY B1, `(.L_x_42) ;  /* 0x0000013000017945 */ /* 0x000fe20003800000 */
[----:B------:R-:W-:Y:S02]  /*3690*/  IADD3 R31, P1, R24, 0x8, RZ ;  /* 0x00000008181f7810 */ /* 0x000fe40007f3e0ff */
[----:B------:R-:W-:-:S03]  /*36a0*/  F2FP.F16.E4M3.UNPACK_B R28, R28 ;  /* 0x0000001cff1c723e */ /* 0x000fc600020006ff */
[----:B------:R-:W-:Y:S01]  /*36b0*/  IMAD.X R24, RZ, RZ, R25, P1 ;  /* 0x000000ffff187224 */ /* 0x000fe200008e0619 */
[----:B------:R-:W-:Y:S01]  /*36c0*/  ISETP.GE.AND P1, PT, R30, 0x9, PT ;  /* 0x000000091e00780c */ /* 0x000fe20003f26270 */
[----:B-1----:R-:W-:Y:S02]  /*36d0*/  HADD2.F32 R29, -RZ, R28.H0_H0 ;  /* 0x2000001cff1d7230 */ /* 0x002fe40000004100 */
[----:B------:R-:W-:Y:S01]  /*36e0*/  IMAD R24, R24, UR6, RZ ;  /* 0x0000000618187c24 */ /* 0x000fe2000f8e02ff */
[----:B------:R-:W-:Y:S01]  /*36f0*/  ISETP.LT.OR P5, PT, R6, 0x1, !P1 ;  /* 0x000000010600780c */ /* 0x000fe20004fa1670 */
[----:B------:R-:W-:-:S04]  /*3700*/  IMAD.WIDE.U32 R26, R31, UR6, R26 ;  /* 0x000000061f1a7c25 */ /* 0x000fc8000f8e001a */
[----:B------:R-:W-:Y:S01]  /*3710*/  FMUL R29, R29, R12 ;  /* 0x0000000c1d1d7220 */ /* 0x000fe20000400000 */
[----:B------:R-:W-:-:S03]  /*3720*/  IMAD R31, R31, UR7, R24 ;  /* 0x000000071f1f7c24 */ /* 0x000fc6000f8e0218 */
[----:B------:R-:W-:Y:S01]  /*3730*/  FFMA R29, R144, R10, R29 ;  /* 0x0000000a901d7223 */ /* 0x000fe2000000001d */
[----:B------:R-:W-:Y:S02]  /*3740*/  IADD3 R24, P4, R26, UR8, RZ ;  /* 0x000000081a187c10 */ /* 0x000fe4000ff9e0ff */
[----:B------:R-:W-:Y:S02]  /*3750*/  PRMT R26, RZ, 0x7610, R26 ;  /* 0x00007610ff1a7816 */ /* 0x000fe4000000001a */
[----:B------:R-:W-:Y:S02]  /*3760*/  F2FP.SATFINITE.E4M3.F32.PACK_AB_MERGE_C R29, RZ, R29, RZ ;  /* 0x0000001dff1d723e */ /* 0x000fe400048070ff */
[----:B------:R-:W-:-:S03]  /*3770*/  IADD3.X R25, R27, UR9, R31, P4, !PT ;  /* 0x000000091b197c10 */ /* 0x000fc6000a7fe41f */
[----:B------:R1:W-:Y:S01]  /*3780*/  @!P3 STG.E.U8 desc[UR18][R18.64+0x1], R29 ;  /* 0x0000011d1200b986 */ /* 0x0003e2000c101112 */
[----:B------:R-:W-:Y:S05]  /*3790*/  @P5 BRA `(.L_x_43) ;  /* 0x0000000000045947 */ /* 0x000fea0003800000 */
[----:B------:R3:W5:Y:S02]  /*37a0*/  LDG.E.U8 R26, desc[UR18][R24.64] ;  /* 0x00000012181a7981 */ /* 0x000764000c1e1100 */
.L_x_43:
[----:B------:R-:W-:Y:S05]  /*37b0*/  BSYNC B1 ;  /* 0x0000000000017941 */ /* 0x000fea0003800000 */
.L_x_42:
        /* <DEDUP_REMOVED lines=12> */
.L_x_45:
[----:B------:R-:W-:Y:S05]  /*3880*/  BSYNC B1 ;  /* 0x0000000000017941 */ /* 0x000fea0003800000 */
.L_x_44:
[----:B-----5:R-:W-:Y:S01]  /*3890*/  LOP3.LUT R26, R26, 0xff, RZ, 0xc0, !PT ;  /* 0x000000ff1a1a7812 */ /* 0x020fe200078ec0ff */
[----:B------:R-:W-:Y:S01]  /*38a0*/  BSSY B1, `(.L_x_46) ;  /* 0x000000b000017945 */ /* 0x000fe20003800000 */
[----:B------:R-:W-:Y:S02]  /*38b0*/  ISETP.LT.OR P4, PT, R6, 0x9, !P0 ;  /* 0x000000090600780c */ /* 0x000fe40004781670 */
[----:B------:R-:W-:-:S05]  /*38c0*/  F2FP.F16.E4M3.UNPACK_B R26, R26 ;  /* 0x0000001aff1a723e */ /* 0x000fca00020006ff */
[----:B----4-:R-:W-:Y:S01]  /*38d0*/  HADD2.F32 R27, -RZ, R26.H0_H0 ;  /* 0x2000001aff1b7230 */ /* 0x010fe20000004100 */
[----:B------:R-:W-:-:S04]  /*38e0*/  PRMT R26, RZ, 0x7610, R26 ;  /* 0x00007610ff1a7816 */ /* 0x000fc8000000001a */
[----:B------:R-:W-:-:S04]  /*38f0*/  FMUL R27, R27, R12 ;  /* 0x0000000c1b1b7220 */ /* 0x000fc80000400000 */
[----:B------:R-:W-:-:S05]  /*3900*/  FFMA R27, R142, R10, R27 ;  /* 0x0000000a8e1b7223 */ /* 0x000fca000000001b */
[----:B------:R-:W-:-:S05]  /*3910*/  F2FP.SATFINITE.E4M3.F32.PACK_AB_MERGE_C R27, RZ, R27, RZ ;  /* 0x0000001bff1b723e */ /* 0x000fca00048070ff */
[----:B------:R4:W-:Y:S01]  /*3920*/  @!P3 STG.E.U8 desc[UR18][R16.64+0x1], R27 ;  /* 0x0000011b1000b986 */ /* 0x0009e2000c101112 */
[----:B------:R-:W-:Y:S05]  /*3930*/  @P4 BRA `(.L_x_47) ;  /* 0x0000000000044947 */ /* 0x000fea0003800000 */
[----:B------:R0:W5:Y:S02]  /*3940*/  LDG.E.U8 R26, desc[UR18][R4.64+0x8] ;  /* 0x00000812041a7981 */ /* 0x000164000c1e1100 */
.L_x_47:
[----:B------:R-:W-:Y:S05]  /*3950*/  BSYNC B1 ;  /* 0x0000000000017941 */ /* 0x000fea0003800000 */
.L_x_46:
[----:B-----5:R-:W-:Y:S01]  /*3960*/  LOP3.LUT R26, R26, 0xff, RZ, 0xc0, !PT ;  /* 0x000000ff1a1a7812 */ /* 0x020fe200078ec0ff */
[----:B------:R-:W-:Y:S01]  /*3970*/  BSSY B1, `(.L_x_48) ;  /* 0x000000b000017945 */ /* 0x000fe20003800000 */
[----:B------:R-:W-:Y:S02]  /*3980*/  ISETP.LT.OR P3, PT, R6, 0xa, !P0 ;  /* 0x0000000a0600780c */ /* 0x000fe40004761670 */
[----:B------:R-:W-:-:S05]  /*3990*/  F2FP.F16.E4M3.UNPACK_B R26, R26 ;  /* 0x0000001aff1a723e */ /* 0x000fca00020006ff */
[----:B----4-:R-:W-:-:S05]  /*39a0*/  HADD2.F32 R27, -RZ, R26.H0_H0 ;  /* 0x2000001aff1b7230 */ /* 0x010fca0000004100 */
[----:B------:R-:W-:-:S04]  /*39b0*/  FMUL R26, R27, R12 ;  /* 0x0000000c1b1a7220 */ /* 0x000fc80000400000 */
[----:B------:R-:W-:-:S05]  /*39c0*/  FFMA R26, R145, R10, R26 ;  /* 0x0000000a911a7223 */ /* 0x000fca000000001a */
[----:B------:R-:W-:Y:S02]  /*39d0*/  F2FP.SATFINITE.E4M3.F32.PACK_AB_MERGE_C R27, RZ, R26, RZ ;  /* 0x0000001aff1b723e */ /* 0x000fe400048070ff */
[----:B------:R-:W-:-:S03]  /*39e0*/  PRMT R26, RZ, 0x7610, R26 ;  /* 0x00007610ff1a7816 */ /* 0x000fc6000000001a */
[----:B------:R4:W-:Y:S01]  /*39f0*/  @!P4 STG.E.U8 desc[UR18][R18.64+0x8], R27 ;  /* 0x0000081b1200c986 */ /* 0x0009e2000c101112 */
[----:B------:R-:W-:Y:S05]  /*3a00*/  @P3 BRA `(.L_x_49) ;  /* 0x0000000000043947 */ /* 0x000fea0003800000 */
[----:B------:R0:W5:Y:S02]  /*3a10*/  LDG.E.U8 R26, desc[UR18][R4.64+0x9] ;  /* 0x00000912041a7981 */ /* 0x000164000c1e1100 */
.L_x_49:
[----:B------:R-:W-:Y:S05]  /*3a20*/  BSYNC B1 ;  /* 0x0000000000017941 */ /* 0x000fea0003800000 */
.L_x_48:
        /* <DEDUP_REMOVED lines=12> */
.L_x_51:
[----:B------:R-:W-:Y:S05]  /*3af0*/  BSYNC B1 ;  /* 0x0000000000017941 */ /* 0x000fea0003800000 */
.L_x_50:
        /* <DEDUP_REMOVED lines=12> */
.L_x_53:
[----:B------:R-:W-:Y:S05]  /*3bc0*/  BSYNC B1 ;  /* 0x0000000000017941 */ /* 0x000fea0003800000 */
.L_x_52:
        /* <DEDUP_REMOVED lines=12> */
.L_x_55:
[----:B------:R-:W-:Y:S05]  /*3c90*/  BSYNC B1 ;  /* 0x0000000000017941 */ /* 0x000fea0003800000 */
.L_x_54:
        /* <DEDUP_REMOVED lines=12> */
.L_x_57:
[----:B------:R-:W-:Y:S05]  /*3d60*/  BSYNC B1 ;  /* 0x0000000000017941 */ /* 0x000fea0003800000 */
.L_x_56:
        /* <DEDUP_REMOVED lines=12> */
.L_x_59:
[----:B------:R-:W-:Y:S05]  /*3e30*/  BSYNC B1 ;  /* 0x0000000000017941 */ /* 0x000fea0003800000 */
.L_x_58:
        /* <DEDUP_REMOVED lines=12> */
.L_x_61:
[----:B------:R-:W-:Y:S05]  /*3f00*/  BSYNC B1 ;  /* 0x0000000000017941 */ /* 0x000fea0003800000 */
.L_x_60:
        /* <DEDUP_REMOVED lines=12> */
.L_x_63:
[----:B------:R-:W-:Y:S05]  /*3fd0*/  BSYNC B1 ;  /* 0x0000000000017941 */ /* 0x000fea0003800000 */
.L_x_62:
        /* <DEDUP_REMOVED lines=12> */
.L_x_65:
[----:B------:R-:W-:Y:S05]  /*40a0*/  BSYNC B1 ;  /* 0x0000000000017941 */ /* 0x000fea0003800000 */
.L_x_64:
        /* <DEDUP_REMOVED lines=12> */
.L_x_67:
[----:B------:R-:W-:Y:S05]  /*4170*/  BSYNC B1 ;  /* 0x0000000000017941 */ /* 0x000fea0003800000 */
.L_x_66:
        /* <DEDUP_REMOVED lines=12> */
.L_x_69:
[----:B------:R-:W-:Y:S05]  /*4240*/  BSYNC B1 ;  /* 0x0000000000017941 */ /* 0x000fea0003800000 */
.L_x_68:
        /* <DEDUP_REMOVED lines=12> */
.L_x_71:
[----:B------:R-:W-:Y:S05]  /*4310*/  BSYNC B1 ;  /* 0x0000000000017941 */ /* 0x000fea0003800000 */
.L_x_70:
        /* <DEDUP_REMOVED lines=12> */
.L_x_73:
[----:B------:R-:W-:Y:S05]  /*43e0*/  BSYNC B1 ;  /* 0x0000000000017941 */ /* 0x000fea0003800000 */
.L_x_72:
        /* <DEDUP_REMOVED lines=12> */
.L_x_75:
[----:B------:R-:W-:Y:S05]  /*44b0*/  BSYNC B1 ;  /* 0x0000000000017941 */ /* 0x000fea0003800000 */
.L_x_74:
        /* <DEDUP_REMOVED lines=12> */
.L_x_77:
[----:B------:R-:W-:Y:S05]  /*4580*/  BSYNC B1 ;  /* 0x0000000000017941 */ /* 0x000fea0003800000 */
.L_x_76:
        /* <DEDUP_REMOVED lines=12> */
.L_x_79:
[----:B------:R-:W-:Y:S05]  /*4650*/  BSYNC B1 ;  /* 0x0000000000017941 */ /* 0x000fea0003800000 */
.L_x_78:
        /* <DEDUP_REMOVED lines=12> */
.L_x_81:
[----:B------:R-:W-:Y:S05]  /*4720*/  BSYNC B1 ;  /* 0x0000000000017941 */ /* 0x000fea0003800000 */
.L_x_80:
        /* <DEDUP_REMOVED lines=12> */
.L_x_83:
[----:B------:R-:W-:Y:S05]  /*47f0*/  BSYNC B1 ;  /* 0x0000000000017941 */ /* 0x000fea0003800000 */
.L_x_82:
        /* <DEDUP_REMOVED lines=12> */
.L_x_85:
[----:B------:R-:W-:Y:S05]  /*48c0*/  BSYNC B1 ;  /* 0x0000000000017941 */ /* 0x000fea0003800000 */
.L_x_84:
        /* <DEDUP_REMOVED lines=12> */
.L_x_87:
[----:B------:R-:W-:Y:S05]  /*4990*/  BSYNC B1 ;  /* 0x0000000000017941 */ /* 0x000fea0003800000 */
.L_x_86:
        /* <DEDUP_REMOVED lines=12> */
.L_x_89:
[----:B------:R-:W-:Y:S05]  /*4a60*/  BSYNC B1 ;  /* 0x0000000000017941 */ /* 0x000fea0003800000 */
.L_x_88:
        /* <DEDUP_REMOVED lines=12> */
.L_x_91:
[----:B------:R-:W-:Y:S05]  /*4b30*/  BSYNC B1 ;  /* 0x0000000000017941 */ /* 0x000fea0003800000 */
.L_x_90:
        /* <DEDUP_REMOVED lines=12> */
.L_x_93:
[----:B------:R-:W-:Y:S05]  /*4c00*/  BSYNC B1 ;  /* 0x0000000000017941 */ /* 0x000fea0003800000 */
.L_x_92:
        /* <DEDUP_REMOVED lines=12> */
.L_x_95:
[----:B------:R-:W-:Y:S05]  /*4cd0*/  BSYNC B1 ;  /* 0x0000000000017941 */ /* 0x000fea0003800000 */
.L_x_94:
        /* <DEDUP_REMOVED lines=12> */
.L_x_97:
[----:B------:R-:W-:Y:S05]  /*4da0*/  BSYNC B1 ;  /* 0x0000000000017941 */ /* 0x000fea0003800000 */
.L_x_96:
        /* <DEDUP_REMOVED lines=12> */
.L_x_99:
[----:B------:R-:W-:Y:S05]  /*4e70*/  BSYNC B1 ;  /* 0x0000000000017941 */ /* 0x000fea0003800000 */
.L_x_98:
        /* <DEDUP_REMOVED lines=12> */
.L_x_101:
[----:B------:R-:W-:Y:S05]  /*4f40*/  BSYNC B1 ;  /* 0x0000000000017941 */ /* 0x000fea0003800000 */
.L_x_100:
        /* <DEDUP_REMOVED lines=12> */
.L_x_103:
[----:B------:R-:W-:Y:S05]  /*5010*/  BSYNC B1 ;  /* 0x0000000000017941 */ /* 0x000fea0003800000 */
.L_x_102:
        /* <DEDUP_REMOVED lines=12> */
.L_x_105:
[----:B------:R-:W-:Y:S05]  /*50e0*/  BSYNC B1 ;  /* 0x0000000000017941 */ /* 0x000fea0003800000 */
.L_x_104:
        /* <DEDUP_REMOVED lines=12> */
.L_x_107:
[----:B------:R-:W-:Y:S05]  /*51b0*/  BSYNC B1 ;  /* 0x0000000000017941 */ /* 0x000fea0003800000 */
.L_x_106:
        /* <DEDUP_REMOVED lines=12> */
.L_x_109:
[----:B------:R-:W-:Y:S05]  /*5280*/  BSYNC B1 ;  /* 0x0000000000017941 */ /* 0x000fea0003800000 */
.L_x_108:
        /* <DEDUP_REMOVED lines=12> */
.L_x_111:
[----:B------:R-:W-:Y:S05]  /*5350*/  BSYNC B1 ;  /* 0x0000000000017941 */ /* 0x000fea0003800000 */
.L_x_110:
        /* <DEDUP_REMOVED lines=12> */
.L_x_113:
[----:B------:R-:W-:Y:S05]  /*5420*/  BSYNC B1 ;  /* 0x0000000000017941 */ /* 0x000fea0003800000 */
.L_x_112:
        /* <DEDUP_REMOVED lines=12> */
.L_x_115:
[----:B------:R-:W-:Y:S05]  /*54f0*/  BSYNC B1 ;  /* 0x0000000000017941 */ /* 0x000fea0003800000 */
.L_x_114:
        /* <DEDUP_REMOVED lines=12> */
.L_x_117:
[----:B------:R-:W-:Y:S05]  /*55c0*/  BSYNC B1 ;  /* 0x0000000000017941 */ /* 0x000fea0003800000 */
.L_x_116:
        /* <DEDUP_REMOVED lines=12> */
.L_x_119:
[----:B------:R-:W-:Y:S05]  /*5690*/  BSYNC B1 ;  /* 0x0000000000017941 */ /* 0x000fea0003800000 */
.L_x_118:
        /* <DEDUP_REMOVED lines=12> */
.L_x_121:
[----:B------:R-:W-:Y:S05]  /*5760*/  BSYNC B1 ;  /* 0x0000000000017941 */ /* 0x000fea0003800000 */
.L_x_120:
        /* <DEDUP_REMOVED lines=12> */
.L_x_123:
[----:B------:R-:W-:Y:S05]  /*5830*/  BSYNC B1 ;  /* 0x0000000000017941 */ /* 0x000fea0003800000 */
.L_x_122:
        /* <DEDUP_REMOVED lines=12> */
.L_x_125:
[----:B------:R-:W-:Y:S05]  /*5900*/  BSYNC B1 ;  /* 0x0000000000017941 */ /* 0x000fea0003800000 */
.L_x_124:
        /* <DEDUP_REMOVED lines=12> */
.L_x_127:
[----:B------:R-:W-:Y:S05]  /*59d0*/  BSYNC B1 ;  /* 0x0000000000017941 */ /* 0x000fea0003800000 */
.L_x_126:
        /* <DEDUP_REMOVED lines=12> */
.L_x_129:
[----:B------:R-:W-:Y:S05]  /*5aa0*/  BSYNC B1 ;  /* 0x0000000000017941 */ /* 0x000fea0003800000 */
.L_x_128:
        /* <DEDUP_REMOVED lines=12> */
.L_x_131:
[----:B------:R-:W-:Y:S05]  /*5b70*/  BSYNC B1 ;  /* 0x0000000000017941 */ /* 0x000fea0003800000 */
.L_x_130:
        /* <DEDUP_REMOVED lines=12> */
.L_x_133:
[----:B------:R-:W-:Y:S05]  /*5c40*/  BSYNC B1 ;  /* 0x0000000000017941 */ /* 0x000fea0003800000 */
.L_x_132:
        /* <DEDUP_REMOVED lines=12> */
.L_x_135:
[----:B------:R-:W-:Y:S05]  /*5d10*/  BSYNC B1 ;  /* 0x0000000000017941 */ /* 0x000fea0003800000 */
.L_x_134:
        /* <DEDUP_REMOVED lines=12> */
.L_x_137:
[----:B------:R-:W-:Y:S05]  /*5de0*/  BSYNC B1 ;  /* 0x0000000000017941 */ /* 0x000fea0003800000 */
.L_x_136:
        /* <DEDUP_REMOVED lines=12> */
.L_x_139:
[----:B------:R-:W-:Y:S05]  /*5eb0*/  BSYNC B1 ;  /* 0x0000000000017941 */ /* 0x000fea0003800000 */
.L_x_138:
        /* <DEDUP_REMOVED lines=12> */
.L_x_141:
[----:B------:R-:W-:Y:S05]  /*5f80*/  BSYNC B1 ;  /* 0x0000000000017941 */ /* 0x000fea0003800000 */
.L_x_140:
        /* <DEDUP_REMOVED lines=12> */
.L_x_143:
[----:B------:R-:W-:Y:S05]  /*6050*/  BSYNC B1 ;  /* 0x0000000000017941 */ /* 0x000fea0003800000 */
.L_x_142:
        /* <DEDUP_REMOVED lines=12> */
.L_x_145:
[----:B------:R-:W-:Y:S05]  /*6120*/  BSYNC B1 ;  /* 0x0000000000017941 */ /* 0x000fea0003800000 */
.L_x_144:
        /* <DEDUP_REMOVED lines=12> */
.L_x_147:
[----:B------:R-:W-:Y:S05]  /*61f0*/  BSYNC B1 ;  /* 0x0000000000017941 */ /* 0x000fea0003800000 */
.L_x_146:
        /* <DEDUP_REMOVED lines=12> */
.L_x_149:
[----:B------:R-:W-:Y:S05]  /*62c0*/  BSYNC B1 ;  /* 0x0000000000017941 */ /* 0x000fea0003800000 */
.L_x_148:
        /* <DEDUP_REMOVED lines=12> */
.L_x_151:
[----:B------:R-:W-:Y:S05]  /*6390*/  BSYNC B1 ;  /* 0x0000000000017941 */ /* 0x000fea0003800000 */
.L_x_150:
        /* <DEDUP_REMOVED lines=12> */
.L_x_153:
[----:B------:R-:W-:Y:S05]  /*6460*/  BSYNC B1 ;  /* 0x0000000000017941 */ /* 0x000fea0003800000 */
.L_x_152:
        /* <DEDUP_REMOVED lines=12> */
.L_x_155:
[----:B------:R-:W-:Y:S05]  /*6530*/  BSYNC B1 ;  /* 0x0000000000017941 */ /* 0x000fea0003800000 */
.L_x_154:
        /* <DEDUP_REMOVED lines=12> */
.L_x_157:
[----:B------:R-:W-:Y:S05]  /*6600*/  BSYNC B1 ;  /* 0x0000000000017941 */ /* 0x000fea0003800000 */
.L_x_156:
        /* <DEDUP_REMOVED lines=12> */
.L_x_159:
[----:B------:R-:W-:Y:S05]  /*66d0*/  BSYNC B1 ;  /* 0x0000000000017941 */ /* 0x000fea0003800000 */
.L_x_158:
[----:B-----5:R-:W-:Y:S01]  /*66e0*/  LOP3.LUT R26, R26, 0xff, RZ, 0xc0, !PT ;  /* 0x000000ff1a1a7812 */ /* 0x020fe200078ec0ff */
[----:B------:R-:W-:Y:S01]  /*66f0*/  BSSY B1, `(.L_x_160) ;  /* 0x000000b000017945 */ /* 0x000fe20003800000 */
[----:B------:R-:W-:Y:S02]  /*6700*/  ISETP.LT.OR P0, PT, R6, 0x7a, !P0 ;  /* 0x0000007a0600780c */ /* 0x000fe40004701670 */
[----:B------:R-:W-:-:S05]  /*6710*/  F2FP.F16.E4M3.UNPACK_B R26, R26 ;  /* 0x0000001aff1a723e */ /* 0x000fca00020006ff */
[----:B----4-:R-:W-:-:S05]  /*6720*/  HADD2.F32 R27, -RZ, R26.H0_H0 ;  /* 0x2000001aff1b7230 */ /* 0x010fca0000004100 */
[----:B------:R-:W-:-:S04]  /*6730*/  FMUL R26, R27, R12 ;  /* 0x0000000c1b1a7220 */ /* 0x000fc80000400000 */
[----:B------:R-:W-:Y:S01]  /*6740*/  FFMA R26, R21, R10, R26 ;  /* 0x0000000a151a7223 */ /* 0x000fe2000000001a */
[----:B------:R-:W-:-:S04]  /*6750*/  PRMT R21, RZ, 0x7610, R21 ;  /* 0x00007610ff157816 */ /* 0x000fc80000000015 */
[----:B------:R-:W-:-:S05]  /*6760*/  F2FP.SATFINITE.E4M3.F32.PACK_AB_MERGE_C R27, RZ, R26, RZ ;  /* 0x0000001aff1b723e */ /* 0x000fca00048070ff */
[----:B------:R4:W-:Y:S01]  /*6770*/  @!P4 STG.E.U8 desc[UR18][R18.64+0x78], R27 ;  /* 0x0000781b1200c986 */ /* 0x0009e2000c101112 */
[----:B------:R-:W-:Y:S05]  /*6780*/  @P0 BRA `(.L_x_161) ;  /* 0x0000000000040947 */ /* 0x000fea0003800000 */
[----:B------:R0:W5:Y:S02]  /*6790*/  LDG.E.U8 R21, desc[UR18][R4.64+0x79] ;  /* 0x0000791204157981 */ /* 0x000164000c1e1100 */
.L_x_161:
[----:B------:R-:W-:Y:S05]  /*67a0*/  BSYNC B1 ;  /* 0x0000000000017941 */ /* 0x000fea0003800000 */
.L_x_160:
[----:B-----5:R-:W-:Y:S01]  /*67b0*/  LOP3.LUT R21, R21, 0xff, RZ, 0xc0, !PT ;  /* 0x000000ff15157812 */ /* 0x020fe200078ec0ff */
[----:B------:R-:W-:Y:S01]  /*67c0*/  BSSY B1, `(.L_x_162) ;  /* 0x000000b000017945 */ /* 0x000fe20003800000 */
[----:B------:R-:W-:Y:S02]  /*67d0*/  ISETP.LT.OR P3, PT, R6, 0x79, !P1 ;  /* 0x000000790600780c */ /* 0x000fe40004f61670 */
[----:B------:R-:W-:Y:S02]  /*67e0*/  F2FP.F16.E4M3.UNPACK_B R21, R21 ;  /* 0x00000015ff15723e */ /* 0x000fe400020006ff */
[----:B0-2---:R-:W-:-:S03]  /*67f0*/  PRMT R4, RZ, 0x7610, R4 ;  /* 0x00007610ff047816 */ /* 0x005fc60000000004 */
[----:B------:R-:W-:-:S05]  /*6800*/  HADD2.F32 R21, -RZ, R21.H0_H0 ;  /* 0x20000015ff157230 */ /* 0x000fca0000004100 */
[----:B------:R-:W-:-:S04]  /*6810*/  FMUL R21, R21, R12 ;  /* 0x0000000c15157220 */ /* 0x000fc80000400000 */
[----:B------:R-:W-:-:S05]  /*6820*/  FFMA R21, R20, R10, R21 ;  /* 0x0000000a14157223 */ /* 0x000fca0000000015 */
[----:B------:R-:W-:-:S05]  /*6830*/  F2FP.SATFINITE.E4M3.F32.PACK_AB_MERGE_C R21, RZ, R21, RZ ;  /* 0x00000015ff15723e */ /* 0x000fca00048070ff */
[----:B------:R0:W-:Y:S01]  /*6840*/  @!P0 STG.E.U8 desc[UR18][R18.64+0x79], R21 ;  /* 0x0000791512008986 */ /* 0x0001e2000c101112 */
[----:B------:R-:W-:Y:S05]  /*6850*/  @P3 BRA `(.L_x_163) ;  /* 0x0000000000043947 */ /* 0x000fea0003800000 */
[----:B------:R2:W5:Y:S02]  /*6860*/  LDG.E.U8 R4, desc[UR18][R24.64+0x78] ;  /* 0x0000781218047981 */ /* 0x000564000c1e1100 */
.L_x_163:
[----:B------:R-:W-:Y:S05]  /*6870*/  BSYNC B1 ;  /* 0x0000000000017941 */ /* 0x000fea0003800000 */
.L_x_162:
        /* <DEDUP_REMOVED lines=12> */
.L_x_165:
[----:B------:R-:W-:Y:S05]  /*6940*/  BSYNC B1 ;  /* 0x0000000000017941 */ /* 0x000fea0003800000 */
.L_x_164:
[----:B------:R-:W-:Y:S05]  /*6950*/  @P1 BRA `(.L_x_166) ;  /* 0x0000001000281947 */ /* 0x000fea0003800000 */
[----:B-----5:R-:W-:-:S04]  /*6960*/  LOP3.LUT R4, R4, 0xff, RZ, 0xc0, !PT ;  /* 0x000000ff04047812 */ /* 0x020fc800078ec0ff */
[----:B------:R-:W-:-:S05]  /*6970*/  F2FP.F16.E4M3.UNPACK_B R4, R4 ;  /* 0x00000004ff04723e */ /* 0x000fca00020006ff */
[----:B0-----:R-:W-:-:S05]  /*6980*/  HADD2.F32 R5, -RZ, R4.H0_H0 ;  /* 0x20000004ff057230 */ /* 0x001fca0000004100 */
[----:B------:R-:W-:-:S04]  /*6990*/  FMUL R5, R5, R12 ;  /* 0x0000000c05057220 */ /* 0x000fc80000400000 */
[----:B------:R-:W-:-:S05]  /*69a0*/  FFMA R5, R22, R10, R5 ;  /* 0x0000000a16057223 */ /* 0x000fca0000000005 */
[----:B------:R-:W-:-:S05]  /*69b0*/  F2FP.SATFINITE.E4M3.F32.PACK_AB_MERGE_C R5, RZ, R5, RZ ;  /* 0x00000005ff05723e */ /* 0x000fca00048070ff */
[----:B------:R0:W-:Y:S01]  /*69c0*/  STG.E.U8 desc[UR18][R16.64+0x79], R5 ;  /* 0x0000790510007986 */ /* 0x0001e2000c101112 */
[----:B------:R-:W-:Y:S05]  /*69d0*/  BRA `(.L_x_166) ;  /* 0x0000001000087947 */ /* 0x000fea0003800000 */
.L_x_37:
[----:B------:R-:W-:Y:S01]  /*69e0*/  ISETP.GE.AND P1, PT, R30, 0x1, PT ;  /* 0x000000011e00780c */ /* 0x000fe20003f26270 */
[-C--:B------:R-:W-:Y:S01]  /*69f0*/  FMUL R149, R149, R10.reuse ;  /* 0x0000000a95957220 */ /* 0x080fe20000400000 */
[-C--:B------:R-:W-:Y:S01]  /*6a00*/  FMUL R144, R144, R10.reuse ;  /* 0x0000000a90907220 */ /* 0x080fe20000400000 */
[----:B------:R-:W-:Y:S01]  /*6a10*/  ISETP.GE.AND P0, PT, R30, 0x9, PT ;  /* 0x000000091e00780c */ /* 0x000fe20003f06270 */
[-C--:B------:R-:W-:Y:S01]  /*6a20*/  FMUL R147, R147, R10.reuse ;  /* 0x0000000a93937220 */ /* 0x080fe20000400000 */
[----:B------:R-:W-:Y:S01]  /*6a30*/  ISETP.LT.OR P4, PT, R6, 0x1, !P1 ;  /* 0x000000010600780c */ /* 0x000fe20004f81670 */
[-C--:B------:R-:W-:Y:S01]  /*6a40*/  FMUL R142, R142, R10.reuse ;  /* 0x0000000a8e8e7220 */ /* 0x080fe20000400000 */
[----:B------:R-:W-:Y:S01]  /*6a50*/  ISETP.LT.OR P5, PT, R6, 0x2, !P1 ;  /* 0x000000020600780c */ /* 0x000fe20004fa1670 */
[-C--:B------:R-:W-:Y:S01]  /*6a60*/  FMUL R145, R145, R10.reuse ;  /* 0x0000000a91917220 */ /* 0x080fe20000400000 */
[----:B------:R-:W-:Y:S01]  /*6a70*/  F2FP.SATFINITE.E4M3.F32.PACK_AB_MERGE_C R149, RZ, R149, RZ ;  /* 0x00000095ff95723e */ /* 0x000fe200048070ff */
[----:B------:R-:W-:Y:S01]  /*6a80*/  FMUL R140, R140, R10 ;  /* 0x0000000a8c8c7220 */ /* 0x000fe20000400000 */
[----:B------:R-:W-:Y:S01]  /*6a90*/  F2FP.SATFINITE.E4M3.F32.PACK_AB_MERGE_C R5, RZ, R144, RZ ;  /* 0x00000090ff05723e */ /* 0x000fe200048070ff */
[-C--:B------:R-:W-:Y:S01]  /*6aa0*/  FMUL R143, R143, R10.reuse ;  /* 0x0000000a8f8f7220 */ /* 0x080fe20000400000 */
[----:B------:R-:W-:Y:S01]  /*6ab0*/  ISETP.LT.OR P3, PT, R6, 0x1, !P0 ;  /* 0x000000010600780c */ /* 0x000fe20004761670 */
[-C--:B------:R-:W-:Y:S01]  /*6ac0*/  FMUL R138, R138, R10.reuse ;  /* 0x0000000a8a8a7220 */ /* 0x080fe20000400000 */
[C---:B------:R-:W-:Y:S01]  /*6ad0*/  ISETP.LT.OR P6, PT, R6.reuse, 0xa, !P1 ;  /* 0x0000000a0600780c */ /* 0x040fe20004fc1670 */
[-C--:B------:R-:W-:Y:S01]  /*6ae0*/  FMUL R141, R141, R10.reuse ;  /* 0x0000000a8d8d7220 */ /* 0x080fe20000400000 */
[----:B------:R-:W-:Y:S01]  /*6af0*/  F2FP.SATFINITE.E4M3.F32.PACK_AB_MERGE_C R147, RZ, R147, RZ ;  /* 0x00000093ff93723e */ /* 0x000fe200048070ff */
[----:B------:R-:W-:Y:S01]  /*6b00*/  @!P4 STG.E.U8 desc[UR18][R18.64], R149 ;  /* 0x000000951200c986 */ /* 0x000fe2000c101112 */
[----:B------:R-:W-:Y:S01]  /*6b10*/  ISETP.LT.OR P4, PT, R6, 0x2, !P0 ;  /* 0x000000020600780c */ /* 0x000fe20004781670 */
[----:B------:R-:W-:Y:S01]  /*6b20*/  FMUL R136, R136, R10 ;  /* 0x0000000a88887220 */ /* 0x000fe20000400000 */
[----:B------:R-:W-:Y:S01]  /*6b30*/  F2FP.SATFINITE.E4M3.F32.PACK_AB_MERGE_C R25, RZ, R142, RZ ;  /* 0x0000008eff19723e */ /* 0x000fe200048070ff */
[----:B------:R0:W-:Y:S01]  /*6b40*/  @!P5 STG.E.U8 desc[UR18][R18.64+0x1], R5 ;  /* 0x000001051200d986 */ /* 0x0001e2000c101112 */
[C---:B------:R-:W-:Y:S01]  /*6b50*/  ISETP.LT.OR P5, PT, R6.reuse, 0x9, !P1 ;  /* 0x000000090600780c */ /* 0x040fe20004fa1670 */
[-C--:B------:R-:W-:Y:S01]  /*6b60*/  FMUL R139, R139, R10.reuse ;  /* 0x0000000a8b8b7220 */ /* 0x080fe20000400000 */
[----:B------:R-:W-:Y:S01]  /*6b70*/  F2FP.SATFINITE.E4M3.F32.PACK_AB_MERGE_C R145, RZ, R145, RZ ;  /* 0x00000091ff91723e */ /* 0x000fe200048070ff */
[----:B------:R-:W-:Y:S01]  /*6b80*/  @!P3 STG.E.U8 desc[UR18][R16.64], R147 ;  /* 0x000000931000b986 */ /* 0x000fe2000c101112 */
[----:B------:R-:W-:Y:S01]  /*6b90*/  ISETP.LT.OR P3, PT, R6, 0x9, !P0 ;  /* 0x000000090600780c */ /* 0x000fe20004761670 */
[-C--:B------:R-:W-:Y:S01]  /*6ba0*/  FMUL R134, R134, R10.reuse ;  /* 0x0000000a86867220 */ /* 0x080fe20000400000 */
[----:B------:R-:W-:Y:S01]  /*6bb0*/  F2FP.SATFINITE.E4M3.F32.PACK_AB_MERGE_C R143, RZ, R143, RZ ;  /* 0x0000008fff8f723e */ /* 0x000fe200048070ff */
[-C--:B------:R-:W-:Y:S01]  /*6bc0*/  FMUL R137, R137, R10.reuse ;  /* 0x0000000a89897220 */ /* 0x080fe20000400000 */
[----:B------:R-:W-:Y:S01]  /*6bd0*/  F2FP.SATFINITE.E4M3.F32.PACK_AB_MERGE_C R141, RZ, R141, RZ ;  /* 0x0000008dff8d723e */ /* 0x000fe200048070ff */
[----:B------:R1:W-:Y:S01]  /*6be0*/  @!P4 STG.E.U8 desc[UR18][R16.64+0x1], R25 ;  /* 0x000001191000c986 */ /* 0x0003e2000c101112 */
[----:B------:R-:W-:Y:S01]  /*6bf0*/  ISETP.LT.OR P4, PT, R6, 0xa, !P0 ;  /* 0x0000000a0600780c */ /* 0x000fe20004781670 */
[----:B------:R-:W-:Y:S01]  /*6c00*/  FMUL R132, R132, R10 ;  /* 0x0000000a84847220 */ /* 0x000fe20000400000 */
[----:B0-----:R-:W-:Y:S01]  /*6c10*/  F2FP.SATFINITE.E4M3.F32.PACK_AB_MERGE_C R5, RZ, R140, RZ ;  /* 0x0000008cff05723e */ /* 0x001fe200048070ff */
[----:B------:R-:W-:Y:S01]  /*6c20*/  @!P5 STG.E.U8 desc[UR18][R18.64+0x8], R145 ;  /* 0x000008911200d986 */ /* 0x000fe2000c101112 */
[C---:B------:R-:W-:Y:S01]  /*6c30*/  ISETP.LT.OR P5, PT, R6.reuse, 0x11, !P1 ;  /* 0x000000110600780c */ /* 0x040fe20004fa1670 */
[-C--:B------:R-:W-:Y:S01]  /*6c40*/  FMUL R135, R135, R10.reuse ;  /* 0x0000000a87877220 */ /* 0x080fe20000400000 */
[----:B------:R-:W-:Y:S01]  /*6c50*/  F2FP.SATFINITE.E4M3.F32.PACK_AB_MERGE_C R139, RZ, R139, RZ ;  /* 0x0000008bff8b723e */ /* 0x000fe200048070ff */
[----:B------:R0:W-:Y:S01]  /*6c60*/  @!P6 STG.E.U8 desc[UR18][R18.64+0x9], R5 ;  /* 0x000009051200e986 */ /* 0x0001e2000c101112 */
[----:B------:R-:W-:Y:S01]  /*6c70*/  ISETP.LT.OR P6, PT, R6, 0x12, !P1 ;  /* 0x000000120600780c */ /* 0x000fe20004fc1670 */
[----:B------:R-:W-:Y:S01]  /*6c80*/  FMUL R130, R130, R10 ;  /* 0x0000000a82827220 */ /* 0x000fe20000400000 */
[----:B------:R-:W-:Y:S01]  /*6c90*/  F2FP.SATFINITE.E4M3.F32.PACK_AB_MERGE_C R137, RZ, R137, RZ ;  /* 0x00000089ff89723e */ /* 0x000fe200048070ff */
[----:B------:R-:W-:Y:S01]  /*6ca0*/  @!P3 STG.E.U8 desc[UR18][R16.64+0x8], R143 ;  /* 0x0000088f1000b986 */ /* 0x000fe2000c101112 */
[----:B-1----:R-:W-:Y:S01]  /*6cb0*/  F2FP.SATFINITE.E4M3.F32.PACK_AB_MERGE_C R25, RZ, R138, RZ ;  /* 0x0000008aff19723e */ /* 0x002fe200048070ff */
[-C--:B------:R-:W-:Y:S01]  /*6cc0*/  FMUL R133, R133, R10.reuse ;  /* 0x0000000a85857220 */ /* 0x080fe20000400000 */
[----:B------:R-:W-:Y:S01]  /*6cd0*/  ISETP.LT.OR P3, PT, R6, 0x11, !P0 ;  /* 0x000000110600780c */ /* 0x000fe20004761670 */
[-C--:B------:R-:W-:Y:S01]  /*6ce0*/  FMUL R128, R128, R10.reuse ;  /* 0x0000000a80807220 */ /* 0x080fe20000400000 */
[----:B------:R-:W-:Y:S01]  /*6cf0*/  F2FP.SATFINITE.E4M3.F32.PACK_AB_MERGE_C R135, RZ, R135, RZ ;  /* 0x00000087ff87723e */ /* 0x000fe200048070ff */
[----:B------:R1:W-:Y:S01]  /*6d00*/  @!P4 STG.E.U8 desc[UR18][R16.64+0x9], R25 ;  /* 0x000009191000c986 */ /* 0x0003e2000c101112 */
[C---:B------:R-:W-:Y:S01]  /*6d10*/  ISETP.LT.OR P4, PT, R6.reuse, 0x12, !P0 ;  /* 0x000000120600780c */ /* 0x040fe20004781670 */
[----:B------:R-:W-:Y:S01]  /*6d20*/  FMUL R131, R131, R10 ;  /* 0x0000000a83837220 */ /* 0x000fe20000400000 */
[----:B0-----:R-:W-:Y:S01]  /*6d30*/  F2FP.SATFINITE.E4M3.F32.PACK_AB_MERGE_C R5, RZ, R136, RZ ;  /* 0x00000088ff05723e */ /* 0x001fe200048070ff */
[----:B------:R-:W-:Y:S01]  /*6d40*/  @!P5 STG.E.U8 desc[UR18][R18.64+0x10], R141 ;  /* 0x0000108d1200d986 */ /* 0x000fe2000c101112 */
[----:B------:R-:W-:Y:S01]  /*6d50*/  ISETP.LT.OR P5, PT, R6, 0x19, !P1 ;  /* 0x000000190600780c */ /* 0x000fe20004fa1670 */
[-C--:B------:R-:W-:Y:S01]  /*6d60*/  FMUL R126, R126, R10.reuse ;  /* 0x0000000a7e7e7220 */ /* 0x080fe20000400000 */
[----:B------:R-:W-:Y:S01]  /*6d70*/  F2FP.SATFINITE.E4M3.F32.PACK_AB_MERGE_C R133, RZ, R133, RZ ;  /* 0x00000085ff85723e */ /* 0x000fe200048070ff */
[----:B------:R0:W-:Y:S01]  /*6d80*/  @!P6 STG.E.U8 desc[UR18][R18.64+0x11], R5 ;  /* 0x000011051200e986 */ /* 0x0001e2000c101112 */
[----:B------:R-:W-:Y:S01]  /*6d90*/  ISETP.LT.OR P6, PT, R6, 0x1a, !P1 ;  /* 0x0000001a0600780c */ /* 0x000fe20004fc1670 */
[-C--:B------:R-:W-:Y:S01]  /*6da0*/  FMUL R129, R129, R10.reuse ;  /* 0x0000000a81817220 */ /* 0x080fe20000400000 */
[----:B------:R-:W-:Y:S01]  /*6db0*/  FMUL R124, R124, R10 ;  /* 0x0000000a7c7c7220 */ /* 0x000fe20000400000 */
[----:B-1----:R-:W-:Y:S01]  /*6dc0*/  F2FP.SATFINITE.E4M3.F32.PACK_AB_MERGE_C R25, RZ, R134, RZ ;  /* 0x00000086ff19723e */ /* 0x002fe200048070ff */
[----:B------:R-:W-:Y:S01]  /*6dd0*/  @!P3 STG.E.U8 desc[UR18][R16.64+0x10], R139 ;  /* 0x0000108b1000b986 */ /* 0x000fe2000c101112 */
[C---:B------:R-:W-:Y:S01]  /*6de0*/  ISETP.LT.OR P3, PT, R6.reuse, 0x19, !P0 ;  /* 0x000000190600780c */ /* 0x040fe20004761670 */
        /* <DEDUP_REMOVED lines=37> */
[-C--:B------:R-:W-:Y:S01]  /*7040*/  FMUL R112, R112, R10.reuse ;  /* 0x0000000a70707220 */ /* 0x080fe20000400000 */
        /* <DEDUP_REMOVED lines=81> */
[C---:B------:R-:W-:Y:S01]  /*7560*/  ISETP.LT.OR P6, PT, R6.reuse, 0x52, !P1 ;  /* 0x000000520600780c */ /* 0x040fe20004fc1670 */
        /* <DEDUP_REMOVED lines=22> */
[----:B------:R-:W-:-:S02]  /*76d0*/  ISETP.LT.OR P3, PT, R6, 0x59, !P0 ;  /* 0x000000590600780c */ /* 0x000fc40004761670 */
[----:B------:R-:W-:Y:S01]  /*76e0*/  F2FP.SATFINITE.E4M3.F32.PACK_AB_MERGE_C R91, RZ, R91, RZ ;  /* 0x0000005bff5b723e */ /* 0x000fe200048070ff */
[----:B------:R1:W-:Y:S01]  /*76f0*/  @!P4 STG.E.U8 desc[UR18][R16.64+0x51], R25 ;  /* 0x000051191000c986 */ /* 0x0003e2000c101112 */
[C---:B------:R-:W-:Y:S02]  /*7700*/  ISETP.LT.OR P4, PT, R6.reuse, 0x5a, !P0 ;  /* 0x0000005a0600780c */ /* 0x040fe40004781670 */
[----:B0-----:R-:W-:Y:S01]  /*7710*/  F2FP.SATFINITE.E4M3.F32.PACK_AB_MERGE_C R5, RZ, R100, RZ ;  /* 0x00000064ff05723e */ /* 0x001fe200048070ff */
[----:B------:R-:W-:Y:S01]  /*7720*/  @!P5 STG.E.U8 desc[UR18][R18.64+0x58], R105 ;  /* 0x000058691200d986 */ /* 0x000fe2000c101112 */
[C---:B------:R-:W-:Y:S02]  /*7730*/  ISETP.LT.OR P5, PT, R6.reuse, 0x61, !P1 ;  /* 0x000000610600780c */ /* 0x040fe40004fa1670 */
[----:B------:R-:W-:Y:S01]  /*7740*/  F2FP.SATFINITE.E4M3.F32.PACK_AB_MERGE_C R21, RZ, R21, RZ ;  /* 0x00000015ff15723e */ /* 0x000fe200048070ff */
[----:B------:R0:W-:Y:S01]  /*7750*/  @!P6 STG.E.U8 desc[UR18][R18.64+0x59], R5 ;  /* 0x000059051200e986 */ /* 0x0001e2000c101112 */
[----:B------:R-:W-:-:S02]  /*7760*/  ISETP.LT.OR P6, PT, R6, 0x62, !P1 ;  /* 0x000000620600780c */ /* 0x000fc40004fc1670 */
[----:B------:R-:W-:Y:S01]  /*7770*/  F2FP.SATFINITE.E4M3.F32.PACK_AB_MERGE_C R23, RZ, R23, RZ ;  /* 0x00000017ff17723e */ /* 0x000fe200048070ff */
[----:B------:R-:W-:Y:S01]  /*7780*/  @!P3 STG.E.U8 desc[UR18][R16.64+0x58], R103 ;  /* 0x000058671000b986 */ /* 0x000fe2000c101112 */
[----:B-1----:R-:W-:Y:S02]  /*7790*/  F2FP.SATFINITE.E4M3.F32.PACK_AB_MERGE_C R25, RZ, R98, RZ ;  /* 0x00000062ff19723e */ /* 0x002fe400048070ff */
[C---:B------:R-:W-:Y:S02]  /*77a0*/  ISETP.LT.OR P3, PT, R6.reuse, 0x61, !P0 ;  /* 0x000000610600780c */ /* 0x040fe40004761670 */
[----:B------:R-:W-:Y:S01]  /*77b0*/  F2FP.SATFINITE.E4M3.F32.PACK_AB_MERGE_C R27, RZ, R22, RZ ;  /* 0x00000016ff1b723e */ /* 0x000fe200048070ff */
[----:B------:R1:W-:Y:S01]  /*77c0*/  @!P4 STG.E.U8 desc[UR18][R16.64+0x59], R25 ;  /* 0x000059191000c986 */ /* 0x0003e2000c101112 */
[C---:B------:R-:W-:Y:S02]  /*77d0*/  ISETP.LT.OR P4, PT, R6.reuse, 0x62, !P0 ;  /* 0x000000620600780c */ /* 0x040fe40004781670 */
[----:B0-----:R-:W-:Y:S01]  /*77e0*/  F2FP.SATFINITE.E4M3.F32.PACK_AB_MERGE_C R5, RZ, R96, RZ ;  /* 0x00000060ff05723e */ /* 0x001fe200048070ff */
[----:B------:R-:W-:Y:S01]  /*77f0*/  @!P5 STG.E.U8 desc[UR18][R18.64+0x60], R101 ;  /* 0x000060651200d986 */ /* 0x000fe2000c101112 */
[----:B------:R-:W-:-:S03]  /*7800*/  ISETP.LT.OR P5, PT, R6, 0x69, !P1 ;  /* 0x000000690600780c */ /* 0x000fc60004fa1670 */
[----:B------:R0:W-:Y:S01]  /*7810*/  @!P6 STG.E.U8 desc[UR18][R18.64+0x61], R5 ;  /* 0x000061051200e986 */ /* 0x0001e2000c101112 */
[C---:B------:R-:W-:Y:S02]  /*7820*/  ISETP.LT.OR P6, PT, R6.reuse, 0x6a, !P1 ;  /* 0x0000006a0600780c */ /* 0x040fe40004fc1670 */
[----:B-1----:R-:W-:Y:S01]  /*7830*/  F2FP.SATFINITE.E4M3.F32.PACK_AB_MERGE_C R25, RZ, R94, RZ ;  /* 0x0000005eff19723e */ /* 0x002fe200048070ff */
[----:B------:R-:W-:Y:S01]  /*7840*/  @!P3 STG.E.U8 desc[UR18][R16.64+0x60], R99 ;  /* 0x000060631000b986 */ /* 0x000fe2000c101112 */
[----:B------:R-:W-:-:S03]  /*7850*/  ISETP.LT.OR P3, PT, R6, 0x69, !P0 ;  /* 0x000000690600780c */ /* 0x000fc60004761670 */
        /* <DEDUP_REMOVED lines=12> */
[C---:B------:R-:W-:Y:S01]  /*7920*/  ISETP.LT.OR P1, PT, R6.reuse, 0x7a, !P1 ;  /* 0x0000007a0600780c */ /* 0x040fe20004f21670 */
[----:B------:R2:W-:Y:S01]  /*7930*/  @!P5 STG.E.U8 desc[UR18][R18.64+0x70], R93 ;  /* 0x0000705d1200d986 */ /* 0x0005e2000c101112 */
[C---:B------:R-:W-:Y:S02]  /*7940*/  ISETP.LT.OR P5, PT, R6.reuse, 0x72, !P0 ;  /* 0x000000720600780c */ /* 0x040fe400047a1670 */
[----:B0-----:R-:W-:Y:S01]  /*7950*/  F2FP.SATFINITE.E4M3.F32.PACK_AB_MERGE_C R5, RZ, R88, RZ ;  /* 0x00000058ff05723e */ /* 0x001fe200048070ff */
[----:B------:R2:W-:Y:S01]  /*7960*/  @!P6 STG.E.U8 desc[UR18][R18.64+0x71], R89 ;  /* 0x000071591200e986 */ /* 0x0005e2000c101112 */
[C---:B------:R-:W-:Y:S02]  /*7970*/  ISETP.LT.OR P6, PT, R6.reuse, 0x79, !P0 ;  /* 0x000000790600780c */ /* 0x040fe400047c1670 */
[----:B------:R-:W-:Y:S01]  /*7980*/  ISETP.LT.OR P0, PT, R6, 0x7a, !P0 ;  /* 0x0000007a0600780c */ /* 0x000fe20004701670 */
[----:B------:R2:W-:Y:S01]  /*7990*/  @!P3 STG.E.U8 desc[UR18][R16.64+0x70], R91 ;  /* 0x0000705b1000b986 */ /* 0x0005e2000c101112 */
[----:B-1----:R-:W-:-:S05]  /*79a0*/  F2FP.SATFINITE.E4M3.F32.PACK_AB_MERGE_C R25, RZ, R20, RZ ;  /* 0x00000014ff19723e */ /* 0x002fca00048070ff */
[----:B------:R2:W-:Y:S04]  /*79b0*/  @!P5 STG.E.U8 desc[UR18][R16.64+0x71], R5 ;  /* 0x000071051000d986 */ /* 0x0005e8000c101112 */
[----:B------:R2:W-:Y:S04]  /*79c0*/  @!P4 STG.E.U8 desc[UR18][R18.64+0x78], R21 ;  /* 0x000078151200c986 */ /* 0x0005e8000c101112 */
[----:B------:R2:W-:Y:S04]  /*79d0*/  @!P1 STG.E.U8 desc[UR18][R18.64+0x79], R25 ;  /* 0x0000791912009986 */ /* 0x0005e8000c101112 */
[----:B------:R2:W-:Y:S04]  /*79e0*/  @!P6 STG.E.U8 desc[UR18][R16.64+0x78], R23 ;  /* 0x000078171000e986 */ /* 0x0005e8000c101112 */
[----:B------:R2:W-:Y:S02]  /*79f0*/  @!P0 STG.E.U8 desc[UR18][R16.64+0x79], R27 ;  /* 0x0000791b10008986 */ /* 0x0005e4000c101112 */
.L_x_166:
[----:B------:R-:W-:Y:S05]  /*7a00*/  BSYNC B0 ;  /* 0x0000000000007941 */ /* 0x000fea0003800000 */
.L_x_36:
[C---:B------:R-:W-:Y:S01]  /*7a10*/  LEA R2, P0, R8.reuse, R2, 0x1 ;  /* 0x0000000208027211 */ /* 0x040fe200078008ff */
[----:B------:R-:W-:Y:S01]  /*7a20*/  ULDC.64 UR6, c[0x0][0x650] ;  /* 0x0001940000067ab9 */ /* 0x000fe20000000a00 */
[----:B-----5:R-:W-:Y:S01]  /*7a30*/  IMAD.U32 R4, RZ, RZ, UR16 ;  /* 0x00000010ff047e24 */ /* 0x020fe2000f8e00ff */
[----:B0-2---:R-:W-:Y:S01]  /*7a40*/  PRMT R16, RZ, 0x7610, R16 ;  /* 0x00007610ff107816 */ /* 0x005fe20000000010 */
[----:B------:R-:W-:Y:S01]  /*7a50*/  IMAD.MOV.U32 R6, RZ, RZ, -0x1 ;  /* 0xffffffffff067424 */ /* 0x000fe200078e00ff */
[----:B------:R-:W-:Y:S01]  /*7a60*/  LEA.HI.X R3, R8, R3, R0, 0x1, P0 ;  /* 0x0000000308037211 */ /* 0x000fe200000f0c00 */
[----:B------:R0:W-:Y:S01]  /*7a70*/  SYNCS.ARRIVE.TRANS64.A1T0 RZ, [R4+UR22], RZ ;  /* 0x000000ff04ff79a7 */ /* 0x0001e20008100016 */
[----:B------:R-:W-:Y:S01]  /*7a80*/  ISETP.GE.U32.AND P0, PT, R2, UR6, PT ;  /* 0x0000000602007c0c */ /* 0x000fe2000bf06070 */
[----:B------:R-:W-:-:S03]  /*7a90*/  IMAD.MOV.U32 R5, RZ, RZ, -0x1 ;  /* 0xffffffffff057424 */ /* 0x000fc600078e00ff */
[----:B------:R-:W-:Y:S01]  /*7aa0*/  ISETP.GE.U32.AND.EX P0, PT, R3, UR7, PT, P0 ;  /* 0x0000000703007c0c */ /* 0x000fe2000bf06100 */
[----:B0-----:R-:W-:-:S12]  /*7ab0*/  IMAD.MOV.U32 R4, RZ, RZ, -0x1 ;  /* 0xffffffffff047424 */ /* 0x001fd800078e00ff */
[----:B------:R-:W-:Y:S05]  /*7ac0*/  @P0 BRA `(.L_x_167) ;  /* 0x0000000400600947 */ /* 0x000fea0003800000 */
[----:B------:R-:W0:Y:S01]  /*7ad0*/  S2R R26, SR_CTAID.X ;  /* 0x00000000001a7919 */ /* 0x000e220000002500 */
[----:B------:R-:W2:Y:S01]  /*7ae0*/  LDC.64 R20, c[0x0][0x628] ;  /* 0x00018a00ff147b82 */ /* 0x000ea20000000a00 */
[----:B------:R-:W-:Y:S01]  /*7af0*/  ULDC UR6, c[0x0][0x150] ;  /* 0x0000540000067ab9 */ /* 0x000fe20000000800 */
[----:B-1--4-:R-:W-:Y:S01]  /*7b00*/  IMAD.MOV.U32 R18, RZ, RZ, R2 ;  /* 0x000000ffff127224 */ /* 0x012fe200078e0002 */
[----:B------:R-:W1:Y:S01]  /*7b10*/  S2R R28, SR_CTAID.Y ;  /* 0x00000000001c7919 */ /* 0x000e620000002600 */
[----:B------:R-:W-:-:S04]  /*7b20*/  IMAD.MOV.U32 R19, RZ, RZ, R3 ;  /* 0x000000ffff137224 */ /* 0x000fc800078e0003 */
[----:B------:R-:W4:Y:S08]  /*7b30*/  LDC R29, c[0x0][0x144] ;  /* 0x00005100ff1d7b82 */ /* 0x000f300000000800 */
[----:B------:R-:W1:Y:S08]  /*7b40*/  LDC R6, c[0x0][0x630] ;  /* 0x00018c00ff067b82 */ /* 0x000e700000000800 */
[----:B---3--:R-:W3:Y:S01]  /*7b50*/  LDC.64 R24, c[0x0][0x620] ;  /* 0x00018800ff187b82 */ /* 0x008ee20000000a00 */
[----:B--2---:R-:W-:-:S04]  /*7b60*/  ISETP.NE.U32.AND P0, PT, R20, RZ, PT ;  /* 0x000000ff1400720c */ /* 0x004fc80003f05070 */
[----:B------:R-:W-:Y:S02]  /*7b70*/  ISETP.NE.AND.EX P0, PT, R21, RZ, PT, P0 ;  /* 0x000000ff1500720c */ /* 0x000fe40003f05300 */
[----:B0-----:R-:W-:-:S05]  /*7b80*/  I2FP.F32.U32 R4, R26 ;  /* 0x0000001a00047245 */ /* 0x001fca0000201000 */
[----:B------:R-:W-:-:S04]  /*7b90*/  FMUL R4, R4, UR6 ;  /* 0x0000000604047c20 */ /* 0x000fc80008400000 */
[----:B------:R0:W2:Y:S02]  /*7ba0*/  F2I.U32.TRUNC.NTZ R27, R4 ;  /* 0x00000004001b7305 */ /* 0x0000a4000020f000 */
[----:B-1--4-:R-:W-:Y:S05]  /*7bb0*/  @!P0 BRA `(.L_x_168) ;  /* 0x0000000000288947 */ /* 0x012fea0003800000 */
[----:B------:R-:W1:Y:S02]  /*7bc0*/  LDC R5, c[0x0][0x634] ;  /* 0x00018d00ff057b82 */ /* 0x000e640000000800 */
[----:B-1----:R-:W-:-:S05]  /*7bd0*/  IADD3 R19, P0, R2, R5, RZ ;  /* 0x0000000502137210 */ /* 0x002fca0007f1e0ff */
[----:B------:R-:W-:-:S04]  /*7be0*/  IMAD.X R23, RZ, RZ, R3, P0 ;  /* 0x000000ffff177224 */ /* 0x000fc800000e0603 */
[----:B0-----:R-:W-:-:S04]  /*7bf0*/  IMAD.WIDE.U32 R4, R23, R20, RZ ;  /* 0x0000001417047225 */ /* 0x001fc800078e00ff */
[----:B------:R-:W-:-:S04]  /*7c00*/  IMAD.WIDE.U32 R16, P0, R19, R21, R4 ;  /* 0x0000001513107225 */ /* 0x000fc80007800004 */
[----:B------:R-:W-:-:S04]  /*7c10*/  IMAD.WIDE.U32 R4, R19, R20, RZ ;  /* 0x0000001413047225 */ /* 0x000fc800078e00ff */
[----:B------:R-:W-:Y:S01]  /*7c20*/  IMAD.X R19, RZ, RZ, RZ, P0 ;  /* 0x000000ffff137224 */ /* 0x000fe200000e06ff */
[----:B------:R-:W-:Y:S01]  /*7c30*/  IADD3 RZ, P0, R5, R16, RZ ;  /* 0x0000001005ff7210 */ /* 0x000fe20007f1e0ff */
[----:B------:R-:W-:-:S04]  /*7c40*/  IMAD.MOV.U32 R18, RZ, RZ, R17 ;  /* 0x000000ffff127224 */ /* 0x000fc800078e0011 */
[----:B------:R-:W-:-:S08]  /*7c50*/  IMAD.WIDE.U32.X R18, R23, R21, R18, P0 ;  /* 0x0000001517127225 */ /* 0x000fd000000e0412 */
.L_x_168:
[-CC-:B------:R-:W-:Y:S01]  /*7c60*/  SHF.R.U64 R22, R18, R6.reuse, R19.reuse ;  /* 0x0000000612167219 */ /* 0x180fe20000001213 */
[----:B------:R-:W1:Y:S01]  /*7c70*/  LDC.64 R32, c[0x0][0x640] ;  /* 0x00019000ff207b82 */ /* 0x000e620000000a00 */
[----:B0-----:R-:W-:Y:S01]  /*7c80*/  SHF.R.U32.HI R4, RZ, R6, R19 ;  /* 0x00000006ff047219 */ /* 0x001fe20000011613 */
[----:B--2---:R-:W-:Y:S01]  /*7c90*/  IMAD.MOV R27, RZ, RZ, -R27 ;  /* 0x000000ffff1b7224 */ /* 0x004fe200078e0a1b */
[----:B------:R-:W-:Y:S01]  /*7ca0*/  IADD3 R17, P0, RZ, -R22, RZ ;  /* 0x80000016ff117210 */ /* 0x000fe20007f1e0ff */
[----:B------:R-:W-:Y:S01]  /*7cb0*/  ULDC UR6, c[0x0][0x154] ;  /* 0x0000550000067ab9 */ /* 0x000fe20000000800 */
[----:B------:R-:W-:Y:S02]  /*7cc0*/  IMAD.MOV.U32 R19, RZ, RZ, 0x1 ;  /* 0x00000001ff137424 */ /* 0x000fe400078e00ff */
[----:B------:R-:W-:Y:S01]  /*7cd0*/  IMAD R27, R29, R27, R26 ;  /* 0x0000001b1d1b7224 */ /* 0x000fe200078e021a */
[----:B------:R-:W0:Y:S01]  /*7ce0*/  LDC R16, c[0x0][0x618] ;  /* 0x00018600ff107b82 */ /* 0x000e220000000800 */
[----:B------:R-:W-:-:S04]  /*7cf0*/  IMAD.X R5, RZ, RZ, ~R4, P0 ;  /* 0x000000ffff057224 */ /* 0x000fc800000e0e04 */
[-C--:B---3--:R-:W-:Y:S02]  /*7d00*/  IMAD R6, R5, R24.reuse, RZ ;  /* 0x0000001805067224 */ /* 0x088fe400078e02ff */
[C---:B------:R-:W-:Y:S01]  /*7d10*/  IMAD.WIDE.U32 R4, R17.reuse, R24, R2 ;  /* 0x0000001811047225 */ /* 0x040fe200078e0002 */
[----:B------:R-:W2:Y:S03]  /*7d20*/  LDC R18, c[0x0][0x608] ;  /* 0x00018200ff127b82 */ /* 0x000ea60000000800 */
[----:B------:R-:W-:Y:S01]  /*7d30*/  IMAD R17, R17, R25, R6 ;  /* 0x0000001911117224 */ /* 0x000fe200078e0206 */
[----:B------:R-:W-:-:S03]  /*7d40*/  I2FP.F32.U32 R6, R28 ;  /* 0x0000001c00067245 */ /* 0x000fc60000201000 */
[----:B------:R-:W-:Y:S01]  /*7d50*/  IMAD.IADD R5, R5, 0x1, R17 ;  /* 0x0000000105057824 */ /* 0x000fe200078e0211 */
[----:B------:R-:W3:Y:S01]  /*7d60*/  LDC R30, c[0x0][0x658] ;  /* 0x00019600ff1e7b82 */ /* 0x000ee20000000800 */
[----:B-1----:R-:W-:Y:S01]  /*7d70*/  ISETP.NE.U32.AND P0, PT, R32, RZ, PT ;  /* 0x000000ff2000720c */ /* 0x002fe20003f05070 */
[----:B------:R-:W-:-:S03]  /*7d80*/  IMAD.MOV.U32 R17, RZ, RZ, -0x1 ;  /* 0xffffffffff117424 */ /* 0x000fc600078e00ff */
[----:B------:R-:W-:-:S03]  /*7d90*/  ISETP.NE.AND.EX P0, PT, R33, RZ, PT, P0 ;  /* 0x000000ff2100720c */ /* 0x000fc60003f05300 */
[----:B------:R-:W1:Y:S01]  /*7da0*/  LDC R25, c[0x0][0x148] ;  /* 0x00005200ff197b82 */ /* 0x000e620000000800 */
[-CC-:B0-----:R-:W-:Y:S02]  /*7db0*/  SHF.R.U64 R20, R4, R16.reuse, R5.reuse ;  /* 0x0000001004147219 */ /* 0x181fe40000001205 */
[----:B------:R-:W-:Y:S01]  /*7dc0*/  SHF.R.U32.HI R5, RZ, R16, R5 ;  /* 0x00000010ff057219 */ /* 0x000fe20000011605 */
[----:B------:R-:W-:-:S04]  /*7dd0*/  FMUL R16, R6, UR6 ;  /* 0x0000000606107c20 */ /* 0x000fc80008400000 */
[----:B------:R-:W0:Y:S01]  /*7de0*/  LDC R26, c[0x0][0x600] ;  /* 0x00018000ff1a7b82 */ /* 0x000e220000000800 */
[----:B------:R4:W0:Y:S01]  /*7df0*/  F2I.U32.TRUNC.NTZ R23, R16 ;  /* 0x0000001000177305 */ /* 0x000822000020f000 */
[-CC-:B--2---:R-:W-:Y:S02]  /*7e00*/  SHF.R.U64 R6, R20, R18.reuse, R5.reuse ;  /* 0x0000001214067219 */ /* 0x184fe40000001205 */
[----:B------:R-:W-:-:S04]  /*7e10*/  SHF.R.U32.HI R5, RZ, R18, R5 ;  /* 0x00000012ff057219 */ /* 0x000fc80000011605 */
[----:B------:R-:W2:Y:S01]  /*7e20*/  LDC R31, c[0x0][0x648] ;  /* 0x00019200ff1f7b82 */ /* 0x000ea20000000800 */
[-CC-:B---3--:R-:W-:Y:S02]  /*7e30*/  SHF.R.U64 R24, R6, R30.reuse, R5.reuse ;  /* 0x0000001e06187219 */ /* 0x188fe40000001205 */
[-C--:B------:R-:W-:Y:S02]  /*7e40*/  SHF.L.U32 R17, R17, R30.reuse, RZ ;  /* 0x0000001e11117219 */ /* 0x080fe400000006ff */
[-C--:B------:R-:W-:Y:S01]  /*7e50*/  SHF.R.U32.HI R5, RZ, R30.reuse, R5 ;  /* 0x0000001eff057219 */ /* 0x080fe20000011605 */
[----:B------:R-:W-:Y:S01]  /*7e60*/  IMAD.MOV.U32 R4, RZ, RZ, R24 ;  /* 0x000000ffff047224 */ /* 0x000fe200078e0018 */
[----:B------:R-:W-:Y:S01]  /*7e70*/  SHF.L.U32 R30, R19, R30, RZ ;  /* 0x0000001e131e7219 */ /* 0x000fe200000006ff */
[----:B------:R-:W3:Y:S01]  /*7e80*/  LDC R34, c[0x0][0x638] ;  /* 0x00018e00ff227b82 */ /* 0x000ee20000000800 */
[----:B------:R-:W-:-:S07]  /*7e90*/  LOP3.LUT R29, RZ, R17, RZ, 0x33, !PT ;  /* 0x00000011ff1d7212 */ /* 0x000fce00078e33ff */
[----:B------:R-:W0:Y:S01]  /*7ea0*/  LDC R35, c[0x0][0x610] ;  /* 0x00018400ff237b82 */ /* 0x000e220000000800 */
        /* <DEDUP_REMOVED lines=11> */
.L_x_169:
[----:B--2---:R-:W-:Y:S01]  /*7f60*/  SHF.R.U64 R4, R4, R31, R5 ;  /* 0x0000001f04047219 */ /* 0x004fe20000001205 */
[----:B0-----:R-:W-:Y:S01]  /*7f70*/  VIADD R19, R26, 0xffffffff ;  /* 0xffffffff1a137836 */ /* 0x001fe20000000000 */
[----:B------:R-:W-:Y:S01]  /*7f80*/  LOP3.LUT R17, R6, R29, RZ, 0xc0, !PT ;  /* 0x0000001d06117212 */ /* 0x000fe200078ec0ff */
[----:B------:R-:W-:Y:S02]  /*7f90*/  IMAD.MOV R23, RZ, RZ, -R23 ;  /* 0x000000ffff177224 */ /* 0x000fe400078e0a17 */
[----:B------:R-:W-:Y:S02]  /*7fa0*/  IMAD.MOV R5, RZ, RZ, -R4 ;  /* 0x000000ffff057224 */ /* 0x000fe400078e0a04 */
[----:B------:R-:W-:Y:S01]  /*7fb0*/  IMAD R6, R30, R4, R17 ;  /* 0x000000041e067224 */ /* 0x000fe200078e0211 */
[----:B------:R-:W-:Y:S01]  /*7fc0*/  LOP3.LUT R17, R20, R19, RZ, 0xc0, !PT ;  /* 0x0000001314117212 */ /* 0x000fe200078ec0ff */
[----:B-1----:R-:W-:Y:S02]  /*7fd0*/  @P2 IMAD R27, R25, R23, R28 ;  /* 0x00000017191b2224 */ /* 0x002fe400078e021c */
[----:B---3--:R-:W-:-:S02]  /*7fe0*/  IMAD R4, R5, R34, R24 ;  /* 0x0000002205047224 */ /* 0x008fc400078e0218 */
[----:B------:R-:W-:Y:S02]  /*7ff0*/  IMAD R6, R6, R35, R27 ;  /* 0x0000002306067224 */ /* 0x000fe400078e021b */
[----:B------:R-:W-:Y:S02]  /*8000*/  IMAD R17, R4, R26, R17 ;  /* 0x0000001a04117224 */ /* 0x000fe400078e0211 */
[----:B------:R-:W-:Y:S02]  /*8010*/  IMAD.MOV.U32 R16, RZ, RZ, 0x1 ;  /* 0x00000001ff107424 */ /* 0x000fe400078e00ff */
[----:B------:R-:W-:Y:S01]  /*8020*/  IMAD.MOV.U32 R4, RZ, RZ, R22 ;  /* 0x000000ffff047224 */ /* 0x000fe200078e0016 */
[----:B------:R-:W-:Y:S02]  /*8030*/  SEL R5, R17, R6, !P2 ;  /* 0x0000000611057207 */ /* 0x000fe40005000000 */
[----:B------:R-:W-:-:S07]  /*8040*/  SEL R6, R6, R17, !P2 ;  /* 0x0000001106067207 */ /* 0x000fce0005000000 */
.L_x_167:
[----:B------:R-:W-:Y:S02]  /*8050*/  LOP3.LUT P0, RZ, R16, 0xff, RZ, 0xc0, !PT ;  /* 0x000000ff10ff7812 */ /* 0x000fe4000780c0ff */
[----:B------:R-:W-:-:S11]  /*8060*/  LOP3.LUT R148, R148, 0x1, RZ, 0x3c, !PT ;  /* 0x0000000194947812 */ /* 0x000fd600078e3cff */
[----:B------:R-:W-:Y:S05]  /*8070*/  @P0 BRA `(.L_x_170) ;  /* 0xffffff9400540947 */ /* 0x000fea000383ffff */
[----:B------:R-:W-:Y:S05]  /*8080*/  EXIT ;  /* 0x000000000000794d */ /* 0x000fea0003800000 */
.L_x_14:
[----:B------:R-:W-:-:S08]  /*8090*/  ISETP.NE.AND P0, PT, R20, RZ, PT ;  /* 0x000000ff1400720c */ /* 0x000fd00003f05270 */
[----:B-----5:R-:W0:-:S00]  /*80a0*/  USETMAXREG.DEALLOC.CTAPOOL 0x28 ;  /* 0x00000028000079c8 */ /* 0x020e0000080e0500 */
[----:B------:R-:W-:Y:S05]  /*80b0*/  @P0 EXIT ;  /* 0x000000000000094d */ /* 0x000fea0003800000 */
[----:B0-----:R-:W-:Y:S01]  /*80c0*/  LOP3.LUT P0, RZ, R16, 0xff, RZ, 0xc0, !PT ;  /* 0x000000ff10ff7812 */ /* 0x001fe2000780c0ff */
[----:B------:R-:W-:Y:S02]  /*80d0*/  IMAD.MOV.U32 R12, RZ, RZ, 0x1 ;  /* 0x00000001ff0c7424 */ /* 0x000fe400078e00ff */
[----:B------:R-:W-:-:S10]  /*80e0*/  IMAD.MOV.U32 R15, RZ, RZ, RZ ;  /* 0x000000ffff0f7224 */ /* 0x000fd400078e00ff */
[----:B------:R-:W-:Y:S05]  /*80f0*/  @!P0 BRA `(.L_x_171) ;  /* 0x0000000c00088947 */ /* 0x000fea0003800000 */
[----:B------:R-:W-:Y:S01]  /*8100*/  LOP3.LUT P0, RZ, R13, 0x1f, RZ, 0xc0, !PT ;  /* 0x0000001f0dff7812 */ /* 0x000fe2000780c0ff */
[----:B------:R-:W-:Y:S01]  /*8110*/  ULDC UR5, c[0x0][0x658] ;  /* 0x0001960000057ab9 */ /* 0x000fe20000000800 */
[----:B------:R-:W-:Y:S01]  /*8120*/  UMOV UR6, 0xffffffff ;  /* 0xffffffff00067882 */ /* 0x000fe20000000000 */
[----:B------:R-:W-:Y:S01]  /*8130*/  BSSY B0, `(.L_x_171) ;  /* 0x00000be000007945 */ /* 0x000fe20003800000 */
[----:B------:R-:W-:Y:S01]  /*8140*/  USHF.L.U32 UR6, UR6, UR5, URZ ;  /* 0x0000000506067299 */ /* 0x000fe2000800063f */
[C---:B------:R-:W-:Y:S01]  /*8150*/  ISETP.NE.AND P3, PT, R11.reuse, RZ, PT ;  /* 0x000000ff0b00720c */ /* 0x040fe20003f65270 */
[----:B------:R-:W-:Y:S01]  /*8160*/  IMAD.MOV.U32 R14, RZ, RZ, 0x1 ;  /* 0x00000001ff0e7424 */ /* 0x000fe200078e00ff */
[----:B------:R-:W-:Y:S01]  /*8170*/  ISETP.NE.OR P0, PT, R11, RZ, !P0 ;  /* 0x000000ff0b00720c */ /* 0x000fe20004705670 */
[----:B------:R-:W-:Y:S01]  /*8180*/  IMAD.MOV.U32 R12, RZ, RZ, 0x1 ;  /* 0x00000001ff0c7424 */ /* 0x000fe200078e00ff */
[----:B------:R-:W-:Y:S01]  /*8190*/  LOP3.LUT R13, R7, 0x2, RZ, 0xfc, !PT ;  /* 0x00000002070d7812 */ /* 0x000fe200078efcff */
[----:B------:R-:W-:Y:S01]  /*81a0*/  IMAD.MOV.U32 R15, RZ, RZ, RZ ;  /* 0x000000ffff0f7224 */ /* 0x000fe200078e00ff */
[----:B------:R-:W-:Y:S01]  /*81b0*/  ULDC UR4, c[0x0][0x600] ;  /* 0x0001800000047ab9 */ /* 0x000fe20000000800 */
[----:B------:R-:W-:Y:S01]  /*81c0*/  UMOV UR7, 0x1 ;  /* 0x0000000100077882 */ /* 0x000fe20000000000 */
[----:B------:R-:W-:-:S02]  /*81d0*/  UIADD3 UR22, UR13, 0x1, URZ ;  /* 0x000000010d167890 */ /* 0x000fc4000fffe03f */
[----:B------:R-:W-:Y:S02]  /*81e0*/  UIADD3 UR16, UR4, -0x1, URZ ;  /* 0xffffffff04107890 */ /* 0x000fe4000fffe03f */
[----:B------:R-:W-:Y:S02]  /*81f0*/  USHF.L.U32 UR18, UR7, UR5, URZ ;  /* 0x0000000507127299 */ /* 0x000fe4000800063f */
[----:B------:R-:W-:Y:S01]  /*8200*/  ULOP3.LUT UR17, URZ, UR6, URZ, 0x33, !UPT ;  /* 0x000000063f117292 */ /* 0x000fe2000f8e333f */
[----:B------:R-:W-:-:S11]  /*8210*/  ULDC.64 UR20, c[0x0][0x198] ;  /* 0x0000660000147ab9 */ /* 0x000fd60000000a00 */
.L_x_183:
[----:B------:R-:W-:-:S03]  /*8220*/  UMOV UR4, 0xffffffff ;  /* 0xffffffff00047882 */ /* 0x000fc60000000000 */
[----:B------:R-:W-:Y:S05]  /*8230*/  BRA.DIV UR4, `(.L_x_172) ;  /* 0x0000001604d07947 */ /* 0x000fea000b800000 */
[----:B------:R-:W-:-:S13]  /*8240*/  ELECT P1, URZ, PT ;  /* 0x00000000003f782f */ /* 0x000fda0003820000 */
.L_x_210:
[----:B------:R-:W0:Y:S01]  /*8250*/  LDC R10, c[0x0][0x28c] ;  /* 0x0000a300ff0a7b82 */ /* 0x000e220000000800 */
[----:B------:R-:W-:Y:S01]  /*8260*/  BSSY B1, `(.L_x_173) ;  /* 0x0000037000017945 */ /* 0x000fe20003800000 */
[----:B0-----:R-:W-:-:S13]  /*8270*/  ISETP.LT.OR P1, PT, R10, 0x1, !P1 ;  /* 0x000000010a00780c */ /* 0x001fda0004f21670 */
[----:B------:R-:W-:Y:S05]  /*8280*/  @P1 BRA `(.L_x_174) ;  /* 0x0000000000d01947 */ /* 0x000fea0003800000 */
[----:B------:R-:W-:Y:S02]  /*8290*/  IMAD.SHL.U32 R16, R5, 0x80, RZ ;  /* 0x0000008005107824 */ /* 0x000fe400078e00ff */
[----:B------:R-:W-:Y:S02]  /*82a0*/  IMAD.SHL.U32 R17, R6, 0x40, RZ ;  /* 0x0000004006117824 */ /* 0x000fe400078e00ff */
[----:B------:R-:W-:Y:S02]  /*82b0*/  IMAD.MOV.U32 R18, RZ, RZ, RZ ;  /* 0x000000ffff127224 */ /* 0x000fe400078e00ff */
[----:B------:R-:W-:Y:S02]  /*82c0*/  IMAD.U32 R20, RZ, RZ, UR22 ;  /* 0x00000016ff147e24 */ /* 0x000fe4000f8e00ff */
[----:B------:R-:W-:Y:S02]  /*82d0*/  IMAD.MOV.U32 R5, RZ, RZ, R12 ;  /* 0x000000ffff057224 */ /* 0x000fe400078e000c */
[----:B------:R-:W-:-:S07]  /*82e0*/  IMAD.MOV.U32 R6, RZ, RZ, R15 ;  /* 0x000000ffff067224 */ /* 0x000fce00078e000f */
.L_x_178:
[----:B------:R-:W0:Y:S01]  /*82f0*/  S2R R11, SR_CgaCtaId ;  /* 0x00000000000b7919 */ /* 0x000e220000008800 */
[----:B------:R-:W-:-:S04]  /*8300*/  MOV R10, 0x400 ;  /* 0x00000400000a7802 */ /* 0x000fc80000000f00 */
[----:B0-----:R-:W-:Y:S02]  /*8310*/  LEA R21, R11, R10, 0x18 ;  /* 0x0000000a0b157211 */ /* 0x001fe400078ec0ff */
[----:B------:R-:W-:Y:S01]  /*8320*/  SHF.L.U32 R10, R5, 0x1f, RZ ;  /* 0x0000001f050a7819 */ /* 0x000fe200000006ff */
[----:B------:R-:W0:Y:S02]  /*8330*/  @!P3 LDC R11, c[0x0][0x500] ;  /* 0x00014000ff0bbb82 */ /* 0x000e240000000800 */
[----:B------:R-:W-:-:S04]  /*8340*/  IMAD R19, R6, 0x8, R21 ;  /* 0x0000000806137824 */ /* 0x000fc800078e0215 */
[----:B------:R-:W1:Y:S02]  /*8350*/  SYNCS.PHASECHK.TRANS64.TRYWAIT P1, [R19+URZ+0x90], R10 ;  /* 0x0000900a130075a7 */ /* 0x000e64000802017f */
[----:B-1----:R-:W-:Y:S05]  /*8360*/  @!P1 BRA `(.L_x_175) ;  /* 0x0000001400a49947 */ /* 0x002fea0003800000 */
.L_x_211:
[----:B-1----:R-:W-:Y:S01]  /*8370*/  PRMT R10, R13, 0x9910, RZ ;  /* 0x000099100d0a7816 */ /* 0x002fe200000000ff */
[----:B0-----:R0:W-:Y:S03]  /*8380*/  @!P3 SYNCS.ARRIVE.TRANS64 RZ, [R19+URZ], R11 ;  /* 0x0000000b13ffb9a7 */ /* 0x0011e6000800003f */
[----:B------:R-:W-:-:S13]  /*8390*/  ISETP.NE.AND P1, PT, R10, 0x2, PT ;  /* 0x000000020a00780c */ /* 0x000fda0003f25270 */
[----:B0-----:R-:W-:Y:S05]  /*83a0*/  @P1 BRA `(.L_x_176) ;  /* 0x0000000000041947 */ /* 0x001fea0003800000 */
[----:B------:R-:W-:Y:S01]  /*83b0*/  BPT.TRAP 0x1 ;  /* 0x000000040000795c */ /* 0x000fe20000300000 */
.L_x_176:
[----:B------:R-:W-:Y:S05]  /*83c0*/  @P0 BRA `(.L_x_177) ;  /* 0x0000000000040947 */ /* 0x000fea0003800000 */
[----:B------:R-:W-:Y:S01]  /*83d0*/  BPT.TRAP 0x1 ;  /* 0x000000040000795c */ /* 0x000fe20000300000 */
.L_x_177:
[C-C-:B------:R-:W-:Y:S01]  /*83e0*/  IMAD R10, R6.reuse, 0x1000, R21.reuse ;  /* 0x00001000060a7824 */ /* 0x140fe200078e0215 */
[----:B------:R-:W-:Y:S01]  /*83f0*/  R2UR UR9, R19 ;  /* 0x00000000130972ca */ /* 0x000fe200000e0000 */
[----:B------:R-:W-:Y:S01]  /*8400*/  IMAD R21, R6, 0x2000, R21 ;  /* 0x0000200006157824 */ /* 0x000fe200078e0215 */
[----:B------:R-:W-:Y:S01]  /*8410*/  UIADD3 UR4, UP0, UR20, 0xf0, URZ ;  /* 0x000000f014047890 */ /* 0x000fe2000ff1e03f */
[----:B------:R-:W-:Y:S01]  /*8420*/  VIADD R20, R20, 0xffffffff ;  /* 0xffffffff14147836 */ /* 0x000fe20000000000 */
[----:B------:R-:W-:Y:S01]  /*8430*/  R2UR UR5, R10 ;  /* 0x000000000a0572ca */ /* 0x000fe200000e0000 */
[----:B------:R-:W-:Y:S01]  /*8440*/  UIADD3 UR24, UP1, UR20, 0x1f0, URZ ;  /* 0x000001f014187890 */ /* 0x000fe2000ff3e03f */
[----:B------:R-:W-:Y:S01]  /*8450*/  R2UR UR8, R21 ;  /* 0x00000000150872ca */ /* 0x000fe200000e0000 */
[----:B------:R-:W-:Y:S01]  /*8460*/  VIADD R6, R6, 0x1 ;  /* 0x0000000106067836 */ /* 0x000fe20000000000 */
[----:B------:R-:W-:Y:S01]  /*8470*/  R2UR UR11, R17 ;  /* 0x00000000110b72ca */ /* 0x000fe200000e0000 */
[----:B------:R-:W-:Y:S01]  /*8480*/  UIADD3.X UR25, URZ, UR21, URZ, UP1, !UPT ;  /* 0x000000153f197290 */ /* 0x000fe20008ffe43f */
[----:B------:R-:W-:Y:S01]  /*8490*/  R2UR UR10, R18 ;  /* 0x00000000120a72ca */ /* 0x000fe200000e0000 */
[----:B------:R-:W-:Y:S01]  /*84a0*/  UMOV UR6, 0x0 ;  /* 0x0000000000067882 */ /* 0x000fe20000000000 */
[----:B------:R-:W-:Y:S01]  /*84b0*/  R2UR UR12, R4 ;  /* 0x00000000040c72ca */ /* 0x000fe200000e0000 */
[----:B------:R-:W-:Y:S01]  /*84c0*/  UMOV UR7, 0x10000000 ;  /* 0x1000000000077882 */ /* 0x000fe20000000000 */
[----:B------:R-:W-:Y:S01]  /*84d0*/  R2UR UR19, R16 ;  /* 0x00000000101372ca */ /* 0x000fe200000e0000 */
[----:B------:R-:W-:Y:S01]  /*84e0*/  VIADD R18, R18, 0x40 ;  /* 0x0000004012127836 */ /* 0x000fe20000000000 */
[----:B------:R-:W-:Y:S01]  /*84f0*/  ISETP.GT.AND P4, PT, R20, 0x1, PT ;  /* 0x000000011400780c */ /* 0x000fe20003f84270 */
[----:B------:R-:W-:Y:S01]  /*8500*/  UIADD3 UR14, UR5, 0x200, URZ ;  /* 0x00000200050e7890 */ /* 0x000fe2000fffe03f */
[----:B------:R-:W-:Y:S01]  /*8510*/  ISETP.NE.AND P1, PT, R6, 0x12, PT ;  /* 0x000000120600780c */ /* 0x000fe20003f25270 */
[----:B------:R-:W-:-:S02]  /*8520*/  UIADD3.X UR5, URZ, UR21, URZ, UP0, !UPT ;  /* 0x000000153f057290 */ /* 0x000fc400087fe43f */
[----:B------:R-:W-:Y:S01]  /*8530*/  UIADD3 UR15, UR8, 0x12200, URZ ;  /* 0x00012200080f7890 */ /* 0x000fe2000fffe03f */
[----:B------:R-:W-:Y:S02]  /*8540*/  SEL R10, RZ, 0x1, P1 ;  /* 0x00000001ff0a7807 */ /* 0x000fe40000800000 */
[----:B------:R-:W-:Y:S01]  /*8550*/  UMOV UR8, UR14 ;  /* 0x0000000e00087c82 */ /* 0x000fe20008000000 */
[----:B------:R-:W-:Y:S02]  /*8560*/  SEL R6, R6, RZ, P1 ;  /* 0x000000ff06067207 */ /* 0x000fe40000800000 */
[----:B------:R-:W-:Y:S01]  /*8570*/  LOP3.LUT R5, R5, R10, RZ, 0x3c, !PT ;  /* 0x0000000a05057212 */ /* 0x000fe200078e3cff */
[----:B------:R0:W-:Y:S02]  /*8580*/  UTMALDG.3D [UR8], [UR4], desc[UR6] ;  /* 0x00000608040075b4 */ /* 0x0001e40008011000 */
[----:B0-----:R-:W-:Y:S01]  /*8590*/  UMOV UR8, UR15 ;  /* 0x0000000f00087c82 */ /* 0x001fe20008000000 */
[----:B------:R-:W-:-:S02]  /*85a0*/  UMOV UR11, UR19 ;  /* 0x00000013000b7c82 */ /* 0x000fc40008000000 */
[----:B------:R0:W-:Y:S02]  /*85b0*/  UTMALDG.3D [UR8], [UR24], desc[UR6] ;  /* 0x00000608180075b4 */ /* 0x0001e40008011000 */
[----:B0-----:R-:W-:Y:S05]  /*85c0*/  @P4 BRA `(.L_x_178) ;  /* 0xfffffffc00484947 */ /* 0x001fea000383ffff */
.L_x_174:
[----:B------:R-:W-:Y:S05]  /*85d0*/  BSYNC B1 ;  /* 0x0000000000017941 */ /* 0x000fea0003800000 */
.L_x_173:
[----:B------:R-:W-:Y:S01]  /*85e0*/  LOP3.LUT P5, RZ, R14, 0xff, RZ, 0xc0, !PT ;  /* 0x000000ff0eff7812 */ /* 0x000fe200078ac0ff */
[----:B------:R-:W-:Y:S01]  /*85f0*/  VIADD R6, R15, UR13 ;  /* 0x0000000d0f067c36 */ /* 0x000fe20008000000 */
[----:B------:R-:W-:Y:S01]  /*8600*/  ULDC.64 UR4, c[0x0][0x650] ;  /* 0x0001940000047ab9 */ /* 0x000fe20000000a00 */
[----:B------:R-:W-:Y:S01]  /*8610*/  IMAD.U32 R11, RZ, RZ, UR13 ;  /* 0x0000000dff0b7e24 */ /* 0x000fe2000f8e00ff */
[----:B------:R-:W-:Y:S01]  /*8620*/  UISETP.GE.U32.AND UP0, UPT, UR13, 0x12, UPT ;  /* 0x000000120d00788c */ /* 0x000fe2000bf06070 */
[----:B------:R-:W-:Y:S01]  /*8630*/  BSSY B1, `(.L_x_179) ;  /* 0x000006b000017945 */ /* 0x000fe20003800000 */
[----:B------:R-:W-:Y:S02]  /*8640*/  ISETP.GT.U32.AND P1, PT, R6, 0x11, PT ;  /* 0x000000110600780c */ /* 0x000fe40003f24070 */
[----:B------:R-:W-:Y:S02]  /*8650*/  PRMT R14, RZ, 0x7610, R14 ;  /* 0x00007610ff0e7816 */ /* 0x000fe4000000000e */
[----:B------:R-:W-:-:S02]  /*8660*/  ISETP.LT.U32.AND P1, PT, R11, 0x12, P1 ;  /* 0x000000120b00780c */ /* 0x000fc40000f21070 */
[----:B------:R-:W-:Y:S01]  /*8670*/  PLOP3.LUT P4, PT, PT, PT, UP0, 0x80, 0x0 ;  /* 0x000000000000781c */ /* 0x000fe20003f8f008 */
[----:B------:R-:W0:Y:S01]  /*8680*/  @P5 S2R R5, SR_CgaCtaId ;  /* 0x0000000000055919 */ /* 0x000e220000008800 */
[----:B------:R-:W-:-:S04]  /*8690*/  @P5 MOV R4, 0x400 ;  /* 0x0000040000045802 */ /* 0x000fc80000000f00 */
[----:B0-----:R-:W-:Y:S01]  /*86a0*/  @P5 LEA R10, R5, R4, 0x18 ;  /* 0x00000004050a5211 */ /* 0x001fe200078ec0ff */
[----:B------:R-:W-:-:S03]  /*86b0*/  IMAD.WIDE.U32 R4, R6, 0x38e38e39, RZ ;  /* 0x38e38e3906047825 */ /* 0x000fc600078e00ff */
[----:B------:R0:W-:Y:S01]  /*86c0*/  @P5 SYNCS.ARRIVE.TRANS64.A1T0 RZ, [R10+URZ+0x158], RZ ;  /* 0x000158ff0aff59a7 */ /* 0x0001e2000810003f */
[----:B------:R-:W-:Y:S01]  /*86d0*/  IADD3 R2, P5, R2, R8, RZ ;  /* 0x0000000802027210 */ /* 0x000fe20007fbe0ff */
[----:B------:R-:W-:Y:S01]  /*86e0*/  IMAD.MOV.U32 R4, RZ, RZ, -0x1 ;  /* 0xffffffffff047424 */ /* 0x000fe200078e00ff */
[----:B------:R-:W-:Y:S02]  /*86f0*/  SHF.R.U32.HI R11, RZ, 0x2, R5 ;  /* 0x00000002ff0b7819 */ /* 0x000fe40000011605 */
[----:B------:R-:W-:Y:S01]  /*8700*/  SEL R5, RZ, 0x1, !P1 ;  /* 0x00000001ff057807 */ /* 0x000fe20004800000 */
[----:B------:R-:W-:Y:S01]  /*8710*/  IMAD.X R3, R3, 0x1, R0, P5 ;  /* 0x0000000103037824 */ /* 0x000fe200028e0600 */
[----:B------:R-:W-:Y:S01]  /*8720*/  ISETP.GE.U32.AND P1, PT, R2, UR4, PT ;  /* 0x0000000402007c0c */ /* 0x000fe2000bf26070 */
[----:B------:R-:W-:Y:S01]  /*8730*/  IMAD R15, R11, -0x12, R6 ;  /* 0xffffffee0b0f7824 */ /* 0x000fe200078e0206 */
[----:B------:R-:W-:Y:S01]  /*8740*/  LOP3.LUT R12, R12, R5, RZ, 0x3c, !PT ;  /* 0x000000050c0c7212 */ /* 0x000fe200078e3cff */
[----:B------:R-:W-:Y:S01]  /*8750*/  IMAD.MOV.U32 R6, RZ, RZ, -0x1 ;  /* 0xffffffffff067424 */ /* 0x000fe200078e00ff */
[----:B------:R-:W-:Y:S01]  /*8760*/  ISETP.GE.U32.AND.EX P1, PT, R3, UR5, PT, P1 ;  /* 0x0000000503007c0c */ /* 0x000fe2000bf26110 */
[----:B------:R-:W-:Y:S01]  /*8770*/  IMAD.MOV.U32 R5, RZ, RZ, -0x1 ;  /* 0xffffffffff057424 */ /* 0x000fe200078e00ff */
[----:B------:R-:W-:-:S02]  /*8780*/  @P4 LOP3.LUT R12, R12, 0x1, R11, 0x78, !PT ;  /* 0x000000010c0c4812 */ /* 0x000fc400078e780b */
[----:B0-----:R-:W-:-:S09]  /*8790*/  PRMT R10, RZ, 0x7610, R10 ;  /* 0x00007610ff0a7816 */ /* 0x001fd2000000000a */
[----:B------:R-:W-:Y:S05]  /*87a0*/  @P1 BRA `(.L_x_180) ;  /* 0x00000004004c1947 */ /* 0x000fea0003800000 */
[----:B------:R-:W0:Y:S01]  /*87b0*/  S2R R17, SR_CTAID.X ;  /* 0x0000000000117919 */ /* 0x000e220000002500 */
[----:B------:R-:W-:Y:S01]  /*87c0*/  ULDC.64 UR4, c[0x0][0x628] ;  /* 0x00018a0000047ab9 */ /* 0x000fe20000000a00 */
[----:B------:R-:W1:Y:S01]  /*87d0*/  LDC R18, c[0x0][0x144] ;  /* 0x00005100ff127b82 */ /* 0x000e620000000800 */
[----:B------:R-:W-:Y:S01]  /*87e0*/  ISETP.NE.U32.AND P1, PT, RZ, UR4, PT ;  /* 0x00000004ff007c0c */ /* 0x000fe2000bf25070 */
[----:B------:R-:W2:Y:S01]  /*87f0*/  S2R R6, SR_CTAID.Y ;  /* 0x0000000000067919 */ /* 0x000ea20000002600 */
[----:B------:R-:W-:Y:S01]  /*8800*/  ULDC UR6, c[0x0][0x150] ;  /* 0x0000540000067ab9 */ /* 0x000fe20000000800 */
[----:B------:R-:W-:Y:S01]  /*8810*/  ULDC UR7, c[0x0][0x630] ;  /* 0x00018c0000077ab9 */ /* 0x000fe20000000800 */
[----:B------:R-:W-:Y:S01]  /*8820*/  ISETP.NE.AND.EX P1, PT, RZ, UR5, PT, P1 ;  /* 0x00000005ff007c0c */ /* 0x000fe2000bf25310 */
[----:B------:R-:W-:Y:S01]  /*8830*/  IMAD.MOV.U32 R4, RZ, RZ, R2 ;  /* 0x000000ffff047224 */ /* 0x000fe200078e0002 */
[----:B0-----:R-:W-:-:S05]  /*8840*/  I2FP.F32.U32 R5, R17 ;  /* 0x0000001100057245 */ /* 0x001fca0000201000 */
[----:B------:R-:W-:Y:S01]  /*8850*/  FMUL R20, R5, UR6 ;  /* 0x0000000605147c20 */ /* 0x000fe20008400000 */
[----:B------:R-:W-:-:S05]  /*8860*/  IMAD.MOV.U32 R5, RZ, RZ, R3 ;  /* 0x000000ffff057224 */ /* 0x000fca00078e0003 */
[----:B--2---:R-:W-:Y:S05]  /*8870*/  @!P1 BRA `(.L_x_181) ;  /* 0x0000000000289947 */ /* 0x004fea0003800000 */
[----:B------:R-:W-:Y:S02]  /*8880*/  ULDC UR6, c[0x0][0x634] ;  /* 0x00018d0000067ab9 */ /* 0x000fe40000000800 */
[----:B------:R-:W-:-:S05]  /*8890*/  IADD3 R5, P1, R2, UR6, RZ ;  /* 0x0000000602057c10 */ /* 0x000fca000ff3e0ff */
[----:B------:R-:W-:-:S04]  /*88a0*/  IMAD.X R19, RZ, RZ, R3, P1 ;  /* 0x000000ffff137224 */ /* 0x000fc800008e0603 */
[----:B------:R-:W-:-:S04]  /*88b0*/  IMAD.WIDE.U32 R10, R19, UR4, RZ ;  /* 0x00000004130a7c25 */ /* 0x000fc8000f8e00ff */
[----:B------:R-:W-:-:S04]  /*88c0*/  IMAD.WIDE.U32 R10, P1, R5, UR5, R10 ;  /* 0x00000005050a7c25 */ /* 0x000fc8000f82000a */
[----:B------:R-:W-:-:S04]  /*88d0*/  IMAD.WIDE.U32 R4, R5, UR4, RZ ;  /* 0x0000000405047c25 */ /* 0x000fc8000f8e00ff */
[----:B------:R-:W-:Y:S01]  /*88e0*/  IMAD.MOV.U32 R4, RZ, RZ, R11 ;  /* 0x000000ffff047224 */ /* 0x000fe200078e000b */
[----:B------:R-:W-:Y:S01]  /*88f0*/  IADD3 RZ, P4, R5, R10, RZ ;  /* 0x0000000a05ff7210 */ /* 0x000fe20007f9e0ff */
[----:B------:R-:W-:-:S04]  /*8900*/  IMAD.X R5, RZ, RZ, RZ, P1 ;  /* 0x000000ffff057224 */ /* 0x000fc800008e06ff */
[----:B------:R-:W-:-:S08]  /*8910*/  IMAD.WIDE.U32.X R4, R19, UR5, R4, P4 ;  /* 0x0000000513047c25 */ /* 0x000fd0000a0e0404 */
.L_x_181:
[--C-:B------:R-:W-:Y:S01]  /*8920*/  SHF.R.U64 R16, R4, UR7, R5.reuse ;  /* 0x0000000704107c19 */ /* 0x100fe20008001205 */
[----:B------:R-:W0:Y:S01]  /*8930*/  F2I.U32.TRUNC.NTZ R20, R20 ;  /* 0x0000001400147305 */ /* 0x000e22000020f000 */
[----:B------:R-:W-:Y:S01]  /*8940*/  SHF.R.U32.HI R4, RZ, UR7, R5 ;  /* 0x00000007ff047c19 */ /* 0x000fe20008011605 */
[----:B------:R-:W-:Y:S01]  /*8950*/  ULDC.64 UR4, c[0x0][0x620] ;  /* 0x0001880000047ab9 */ /* 0x000fe20000000a00 */
[----:B------:R-:W-:Y:S01]  /*8960*/  IADD3 R11, P1, RZ, -R16, RZ ;  /* 0x80000010ff0b7210 */ /* 0x000fe20007f3e0ff */
[----:B------:R-:W-:Y:S01]  /*8970*/  ULDC.64 UR6, c[0x0][0x640] ;  /* 0x0001900000067ab9 */ /* 0x000fe20000000a00 */
[----:B------:R-:W2:Y:S03]  /*8980*/  LDC R21, c[0x0][0x148] ;  /* 0x00005200ff157b82 */ /* 0x000ea60000000800 */
[----:B------:R-:W-:Y:S01]  /*8990*/  IMAD.X R4, RZ, RZ, ~R4, P1 ;  /* 0x000000ffff047224 */ /* 0x000fe200008e0e04 */
[----:B------:R-:W-:-:S03]  /*89a0*/  ISETP.NE.U32.AND P1, PT, RZ, UR6, PT ;  /* 0x00000006ff007c0c */ /* 0x000fc6000bf25070 */
[----:B------:R-:W-:Y:S01]  /*89b0*/  IMAD R10, R4, UR4, RZ ;  /* 0x00000004040a7c24 */ /* 0x000fe2000f8e02ff */
[----:B------:R-:W-:Y:S01]  /*89c0*/  ISETP.NE.AND.EX P1, PT, RZ, UR7, PT, P1 ;  /* 0x00000007ff007c0c */ /* 0x000fe2000bf25310 */
[----:B------:R-:W-:Y:S01]  /*89d0*/  IMAD.WIDE.U32 R4, R11, UR4, R2 ;  /* 0x000000040b047c25 */ /* 0x000fe2000f8e0002 */
[----:B------:R-:W-:-:S03]  /*89e0*/  ULDC UR4, c[0x0][0x618] ;  /* 0x0001860000047ab9 */ /* 0x000fc60000000800 */
[----:B------:R-:W-:Y:S01]  /*89f0*/  IMAD R11, R11, UR5, R10 ;  /* 0x000000050b0b7c24 */ /* 0x000fe2000f8e020a */
[----:B------:R-:W-:Y:S01]  /*8a00*/  ULDC UR5, c[0x0][0x154] ;  /* 0x0000550000057ab9 */ /* 0x000fe20000000800 */
[----:B0-----:R-:W-:Y:S02]  /*8a10*/  IMAD.MOV R10, RZ, RZ, -R20 ;  /* 0x000000ffff0a7224 */ /* 0x001fe400078e0a14 */
[----:B------:R-:W-:Y:S02]  /*8a20*/  IMAD.IADD R5, R5, 0x1, R11 ;  /* 0x0000000105057824 */ /* 0x000fe400078e020b */
[----:B-1----:R-:W-:Y:S01]  /*8a30*/  IMAD R17, R18, R10, R17 ;  /* 0x0000000a12117224 */ /* 0x002fe200078e0211 */
[----:B------:R-:W-:Y:S02]  /*8a40*/  I2FP.F32.U32 R10, R6 ;  /* 0x00000006000a7245 */ /* 0x000fe40000201000 */
[--C-:B------:R-:W-:Y:S02]  /*8a50*/  SHF.R.U64 R18, R4, UR4, R5.reuse ;  /* 0x0000000404127c19 */ /* 0x100fe40008001205 */
[----:B------:R-:W-:Y:S01]  /*8a60*/  SHF.R.U32.HI R5, RZ, UR4, R5 ;  /* 0x00000004ff057c19 */ /* 0x000fe20008011605 */
[----:B------:R-:W-:Y:S01]  /*8a70*/  FMUL R10, R10, UR5 ;  /* 0x000000050a0a7c20 */ /* 0x000fe20008400000 */
[----:B------:R-:W-:-:S02]  /*8a80*/  ULDC UR4, c[0x0][0x608] ;  /* 0x0001820000047ab9 */ /* 0x000fc40000000800 */
[--C-:B------:R-:W-:Y:S01]  /*8a90*/  SHF.R.U64 R20, R18, UR4, R5.reuse ;  /* 0x0000000412147c19 */ /* 0x100fe20008001205 */
[----:B------:R0:W1:Y:S01]  /*8aa0*/  F2I.U32.TRUNC.NTZ R22, R10 ;  /* 0x0000000a00167305 */ /* 0x000062000020f000 */
[----:B------:R-:W-:Y:S01]  /*8ab0*/  SHF.R.U32.HI R5, RZ, UR4, R5 ;  /* 0x00000004ff057c19 */ /* 0x000fe20008011605 */
[----:B------:R-:W-:-:S03]  /*8ac0*/  ULDC UR4, c[0x0][0x658] ;  /* 0x0001960000047ab9 */ /* 0x000fc60000000800 */
[--C-:B------:R-:W-:Y:S02]  /*8ad0*/  SHF.R.U64 R19, R20, UR4, R5.reuse ;  /* 0x0000000414137c19 */ /* 0x100fe40008001205 */
[----:B------:R-:W-:-:S03]  /*8ae0*/  SHF.R.U32.HI R23, RZ, UR4, R5 ;  /* 0x00000004ff177c19 */ /* 0x000fc60008011605 */
[----:B------:R-:W-:Y:S02]  /*8af0*/  IMAD.MOV.U32 R4, RZ, RZ, R19 ;  /* 0x000000ffff047224 */ /* 0x000fe400078e0013 */
[----:B------:R-:W-:Y:S01]  /*8b00*/  IMAD.MOV.U32 R5, RZ, RZ, R23 ;  /* 0x000000ffff057224 */ /* 0x000fe200078e0017 */
[----:B0-----:R-:W-:Y:S06]  /*8b10*/  @!P1 BRA `(.L_x_182) ;  /* 0x0000000000289947 */ /* 0x001fec0003800000 */
        /* <DEDUP_REMOVED lines=10> */
.L_x_182:
[----:B------:R-:W-:Y:S01]  /*8bc0*/  ULDC UR4, c[0x0][0x648] ;  /* 0x0001920000047ab9 */ /* 0x000fe20000000800 */
[----:B-1----:R-:W-:Y:S01]  /*8bd0*/  IMAD.MOV R22, RZ, RZ, -R22 ;  /* 0x000000ffff167224 */ /* 0x002fe200078e0a16 */
[----:B------:R-:W-:Y:S01]  /*8be0*/  SHF.R.U64 R5, R4, UR4, R5 ;  /* 0x0000000404057c19 */ /* 0x000fe20008001205 */
[----:B------:R-:W-:Y:S01]  /*8bf0*/  ULDC UR4, c[0x0][0x638] ;  /* 0x00018e0000047ab9 */ /* 0x000fe20000000800 */
[----:B------:R-:W-:Y:S01]  /*8c00*/  LOP3.LUT R4, R20, UR17, RZ, 0xc0, !PT ;  /* 0x0000001114047c12 */ /* 0x000fe2000f8ec0ff */
[----:B--2---:R-:W-:Y:S01]  /*8c10*/  @P2 IMAD R17, R21, R22, R6 ;  /* 0x0000001615112224 */ /* 0x004fe200078e0206 */
[----:B------:R-:W-:Y:S01]  /*8c20*/  LOP3.LUT R18, R18, UR16, RZ, 0xc0, !PT ;  /* 0x0000001012127c12 */ /* 0x000fe2000f8ec0ff */
[----:B------:R-:W-:Y:S01]  /*8c30*/  IMAD.MOV R6, RZ, RZ, -R5 ;  /* 0x000000ffff067224 */ /* 0x000fe200078e0a05 */
[----:B------:R-:W-:Y:S01]  /*8c40*/  ULDC UR5, c[0x0][0x610] ;  /* 0x0001840000057ab9 */ /* 0x000fe20000000800 */
[----:B------:R-:W-:Y:S02]  /*8c50*/  IMAD R4, R5, UR18, R4 ;  /* 0x0000001205047c24 */ /* 0x000fe4000f8e0204 */
[----:B------:R-:W-:Y:S01]  /*8c60*/  IMAD R19, R6, UR4, R19 ;  /* 0x0000000406137c24 */ /* 0x000fe2000f8e0213 */
[----:B------:R-:W-:Y:S01]  /*8c70*/  ULDC UR4, c[0x0][0x600] ;  /* 0x0001800000047ab9 */ /* 0x000fe20000000800 */
[----:B------:R-:W-:-:S02]  /*8c80*/  IMAD R17, R4, UR5, R17 ;  /* 0x0000000504117c24 */ /* 0x000fc4000f8e0211 */
[----:B------:R-:W-:Y:S02]  /*8c90*/  IMAD R6, R19, UR4, R18 ;  /* 0x0000000413067c24 */ /* 0x000fe4000f8e0212 */
[----:B------:R-:W-:Y:S02]  /*8ca0*/  IMAD.MOV.U32 R10, RZ, RZ, 0x1 ;  /* 0x00000001ff0a7424 */ /* 0x000fe400078e00ff */
[----:B------:R-:W-:Y:S01]  /*8cb0*/  IMAD.MOV.U32 R4, RZ, RZ, R16 ;  /* 0x000000ffff047224 */ /* 0x000fe200078e0010 */
[----:B------:R-:W-:Y:S02]  /*8cc0*/  SEL R5, R6, R17, !P2 ;  /* 0x0000001106057207 */ /* 0x000fe40005000000 */
[----:B------:R-:W-:-:S07]  /*8cd0*/  SEL R6, R17, R6, !P2 ;  /* 0x0000000611067207 */ /* 0x000fce0005000000 */
.L_x_180:
[----:B------:R-:W-:Y:S05]  /*8ce0*/  BSYNC B1 ;  /* 0x0000000000017941 */ /* 0x000fea0003800000 */
.L_x_179:
[----:B------:R-:W-:-:S13]  /*8cf0*/  LOP3.LUT P1, RZ, R10, 0xff, RZ, 0xc0, !PT ;  /* 0x000000ff0aff7812 */ /* 0x000fda000782c0ff */
[----:B------:R-:W-:Y:S05]  /*8d00*/  @P1 BRA `(.L_x_183) ;  /* 0xfffffff400441947 */ /* 0x000fea000383ffff */
[----:B------:R-:W-:Y:S05]  /*8d10*/  BSYNC B0 ;  /* 0x0000000000007941 */ /* 0x000fea0003800000 */
.L_x_171:
[----:B------:R-:W-:-:S03]  /*8d20*/  UMOV UR4, 0xffffffff ;  /* 0xffffffff00047882 */ /* 0x000fc60000000000 */
[----:B------:R-:W-:Y:S05]  /*8d30*/  BRA.DIV UR4, `(.L_x_184) ;  /* 0x0000000e04447947 */ /* 0x000fea000b800000 */
[----:B------:R-:W-:-:S13]  /*8d40*/  ELECT P0, URZ, PT ;  /* 0x00000000003f782f */ /* 0x000fda0003800000 */
.L_x_214:
[----:B------:R-:W-:Y:S04]  /*8d50*/  BSSY B0, `(.L_x_185) ;  /* 0x00000a9000007945 */ /* 0x000fe80003800000 */
[----:B------:R-:W-:Y:S05]  /*8d60*/  @!P0 BRA `(.L_x_186) ;  /* 0x00000008009c8947 */ /* 0x000fea0003800000 */
[----:B------:R-:W-:-:S04]  /*8d70*/  LOP3.LUT R7, R7, 0x2, RZ, 0xfc, !PT ;  /* 0x0000000207077812 */ /* 0x000fc800078efcff */
[----:B------:R-:W-:-:S13]  /*8d80*/  ISETP.NE.AND P0, PT, R7, 0x3, PT ;  /* 0x000000030700780c */ /* 0x000fda0003f05270 */
[----:B------:R-:W-:Y:S05]  /*8d90*/  @!P0 BRA `(.L_x_187) ;  /* 0x0000000000048947 */ /* 0x000fea0003800000 */
[----:B------:R-:W-:Y:S01]  /*8da0*/  BPT.TRAP 0x1 ;  /* 0x000000040000795c */ /* 0x000fe20000300000 */
.L_x_187:
[----:B------:R-:W0:Y:S01]  /*8db0*/  S2R R3, SR_CgaCtaId ;  /* 0x0000000000037919 */ /* 0x000e220000008800 */
[----:B------:R-:W-:Y:S02]  /*8dc0*/  MOV R0, 0x400 ;  /* 0x0000040000007802 */ /* 0x000fe40000000f00 */
[----:B------:R-:W-:Y:S02]  /*8dd0*/  SHF.L.U32 R2, R12, 0x1f, RZ ;  /* 0x0000001f0c027819 */ /* 0x000fe400000006ff */
[----:B0-----:R-:W-:-:S05]  /*8de0*/  LEA R0, R3, R0, 0x18 ;  /* 0x0000000003007211 */ /* 0x001fca00078ec0ff */
[----:B------:R-:W-:-:S04]  /*8df0*/  VIADD R0, R0, 0x90 ;  /* 0x0000009000007836 */ /* 0x000fc80000000000 */
[C---:B------:R-:W-:Y:S02]  /*8e00*/  IMAD R5, R15.reuse, 0x8, R0 ;  /* 0x000000080f057824 */ /* 0x040fe400078e0200 */
[----:B------:R-:W-:Y:S02]  /*8e10*/  VIADD R15, R15, 0x1 ;  /* 0x000000010f0f7836 */ /* 0x000fe40000000000 */
[----:B------:R-:W0:Y:S03]  /*8e20*/  SYNCS.PHASECHK.TRANS64.TRYWAIT P0, [R5+URZ], R2 ;  /* 0x00000002050075a7 */ /* 0x000e26000800017f */
[----:B------:R-:W-:-:S04]  /*8e30*/  ISETP.NE.AND P1, PT, R15, 0x12, PT ;  /* 0x000000120f00780c */ /* 0x000fc80003f25270 */
[----:B------:R-:W-:Y:S02]  /*8e40*/  SEL R3, RZ, 0x1, P1 ;  /* 0x00000001ff037807 */ /* 0x000fe40000800000 */
[----:B------:R-:W-:Y:S02]  /*8e50*/  SEL R15, R15, RZ, P1 ;  /* 0x000000ff0f0f7207 */ /* 0x000fe40000800000 */
[----:B------:R-:W-:-:S03]  /*8e60*/  LOP3.LUT R12, R12, R3, RZ, 0x3c, !PT ;  /* 0x000000030c0c7212 */ /* 0x000fc600078e3cff */
[----:B------:R-:W-:Y:S01]  /*8e70*/  IMAD R7, R15, 0x8, R0 ;  /* 0x000000080f077824 */ /* 0x000fe200078e0200 */
[----:B------:R-:W-:Y:S01]  /*8e80*/  SHF.L.U32 R4, R12, 0x1f, RZ ;  /* 0x0000001f0c047819 */ /* 0x000fe200000006ff */
[----:B0-----:R-:W-:Y:S06]  /*8e90*/  @!P0 BRA `(.L_x_188) ;  /* 0x0000000c00108947 */ /* 0x001fec0003800000 */
.L_x_215:
[----:B------:R-:W1:Y:S01]  /*8ea0*/  SYNCS.PHASECHK.TRANS64.TRYWAIT P0, [R7+URZ], R4 ;  /* 0x00000004070075a7 */ /* 0x000e62000800017f */
[----:B0-----:R-:W-:-:S05]  /*8eb0*/  VIADD R2, R15, 0x1 ;  /* 0x000000010f027836 */ /* 0x001fca0000000000 */
[----:B------:R-:W-:-:S04]  /*8ec0*/  ISETP.NE.AND P1, PT, R2, 0x12, PT ;  /* 0x000000120200780c */ /* 0x000fc80003f25270 */
[----:B------:R-:W-:Y:S02]  /*8ed0*/  SEL R3, RZ, 0x1, P1 ;  /* 0x00000001ff037807 */ /* 0x000fe40000800000 */
[----:B------:R-:W-:Y:S02]  /*8ee0*/  SEL R9, R2, RZ, P1 ;  /* 0x000000ff02097207 */ /* 0x000fe40000800000 */
[----:B------:R-:W-:-:S03]  /*8ef0*/  LOP3.LUT R12, R12, R3, RZ, 0x3c, !PT ;  /* 0x000000030c0c7212 */ /* 0x000fc600078e3cff */
[----:B------:R-:W-:Y:S01]  /*8f00*/  IMAD R6, R9, 0x8, R0 ;  /* 0x0000000809067824 */ /* 0x000fe200078e0200 */
[----:B------:R-:W-:Y:S01]  /*8f10*/  SHF.L.U32 R5, R12, 0x1f, RZ ;  /* 0x0000001f0c057819 */ /* 0x000fe200000006ff */
[----:B-1----:R-:W-:Y:S06]  /*8f20*/  @!P0 BRA `(.L_x_189) ;  /* 0x0000000c00008947 */ /* 0x002fec0003800000 */
.L_x_216:
[----:B------:R-:W1:Y:S01]  /*8f30*/  SYNCS.PHASECHK.TRANS64.TRYWAIT P0, [R6+URZ], R5 ;  /* 0x00000005060075a7 */ /* 0x000e62000800017f */
[----:B------:R-:W-:-:S05]  /*8f40*/  VIADD R2, R9, 0x1 ;  /* 0x0000000109027836 */ /* 0x000fca0000000000 */
[----:B------:R-:W-:-:S04]  /*8f50*/  ISETP.NE.AND P1, PT, R2, 0x12, PT ;  /* 0x000000120200780c */ /* 0x000fc80003f25270 */
[----:B------:R-:W-:Y:S02]  /*8f60*/  SEL R3, RZ, 0x1, P1 ;  /* 0x00000001ff037807 */ /* 0x000fe40000800000 */
[----:B0-----:R-:W-:Y:S02]  /*8f70*/  SEL R7, R2, RZ, P1 ;  /* 0x000000ff02077207 */ /* 0x001fe40000800000 */
[----:B------:R-:W-:-:S03]  /*8f80*/  LOP3.LUT R12, R12, R3, RZ, 0x3c, !PT ;  /* 0x000000030c0c7212 */ /* 0x000fc600078e3cff */
[----:B------:R-:W-:Y:S01]  /*8f90*/  IMAD R9, R7, 0x8, R0 ;  /* 0x0000000807097824 */ /* 0x000fe200078e0200 */
[----:B------:R-:W-:Y:S01]  /*8fa0*/  SHF.L.U32 R4, R12, 0x1f, RZ ;  /* 0x0000001f0c047819 */ /* 0x000fe200000006ff */
[----:B-1----:R-:W-:Y:S06]  /*8fb0*/  @!P0 BRA `(.L_x_190) ;  /* 0x0000000800f08947 */ /* 0x002fec0003800000 */
.L_x_217:
[----:B------:R-:W1:Y:S01]  /*8fc0*/  SYNCS.PHASECHK.TRANS64.TRYWAIT P0, [R9+URZ], R4 ;  /* 0x00000004090075a7 */ /* 0x000e62000800017f */
[----:B------:R-:W-:-:S05]  /*8fd0*/  VIADD R2, R7, 0x1 ;  /* 0x0000000107027836 */ /* 0x000fca0000000000 */
[----:B------:R-:W-:-:S04]  /*8fe0*/  ISETP.NE.AND P1, PT, R2, 0x12, PT ;  /* 0x000000120200780c */ /* 0x000fc80003f25270 */
[----:B------:R-:W-:Y:S02]  /*8ff0*/  SEL R3, RZ, 0x1, P1 ;  /* 0x00000001ff037807 */ /* 0x000fe40000800000 */
[----:B------:R-:W-:Y:S02]  /*9000*/  SEL R7, R2, RZ, P1 ;  /* 0x000000ff02077207 */ /* 0x000fe40000800000 */
[----:B------:R-:W-:-:S03]  /*9010*/  LOP3.LUT R12, R12, R3, RZ, 0x3c, !PT ;  /* 0x000000030c0c7212 */ /* 0x000fc600078e3cff */
[----:B0-----:R-:W-:Y:S01]  /*9020*/  IMAD R6, R7, 0x8, R0 ;  /* 0x0000000807067824 */ /* 0x001fe200078e0200 */
[----:B------:R-:W-:Y:S01]  /*9030*/  SHF.L.U32 R5, R12, 0x1f, RZ ;  /* 0x0000001f0c057819 */ /* 0x000fe200000006ff */
[----:B-1----:R-:W-:Y:S06]  /*9040*/  @!P0 BRA `(.L_x_191) ;  /* 0x0000000800e08947 */ /* 0x002fec0003800000 */
.L_x_218:
        /* <DEDUP_REMOVED lines=9> */
.L_x_219:
        /* <DEDUP_REMOVED lines=9> */
.L_x_220:
        /* <DEDUP_REMOVED lines=9> */
.L_x_221:
        /* <DEDUP_REMOVED lines=9> */
.L_x_222:
        /* <DEDUP_REMOVED lines=9> */
.L_x_223:
        /* <DEDUP_REMOVED lines=9> */
.L_x_224:
        /* <DEDUP_REMOVED lines=9> */
.L_x_225:
        /* <DEDUP_REMOVED lines=9> */
.L_x_226:
        /* <DEDUP_REMOVED lines=9> */
.L_x_227:
        /* <DEDUP_REMOVED lines=9> */
.L_x_228:
        /* <DEDUP_REMOVED lines=9> */
.L_x_229:
        /* <DEDUP_REMOVED lines=9> */
.L_x_230:
[----:B------:R-:W1:Y:S01]  /*9710*/  SYNCS.PHASECHK.TRANS64.TRYWAIT P0, [R6+URZ], R5 ;  /* 0x00000005060075a7 */ /* 0x000e62000800017f */
[----:B------:R-:W-:-:S05]  /*9720*/  VIADD R2, R7, 0x1 ;  /* 0x0000000107027836 */ /* 0x000fca0000000000 */
[----:B------:R-:W-:-:S04]  /*9730*/  ISETP.NE.AND P1, PT, R2, 0x12, PT ;  /* 0x000000120200780c */ /* 0x000fc80003f25270 */
[----:B0-----:R-:W-:Y:S02]  /*9740*/  SEL R4, RZ, 0x1, P1 ;  /* 0x00000001ff047807 */ /* 0x001fe40000800000 */
[----:B------:R-:W-:Y:S02]  /*9750*/  SEL R3, R2, RZ, P1 ;  /* 0x000000ff02037207 */ /* 0x000fe40000800000 */
[----:B------:R-:W-:Y:S01]  /*9760*/  LOP3.LUT R4, R11, R4, RZ, 0x3c, !PT ;  /* 0x000000040b047212 */ /* 0x000fe200078e3cff */
[----:B-1----:R-:W-:Y:S06]  /*9770*/  @!P0 BRA `(.L_x_204) ;  /* 0x0000000800188947 */ /* 0x002fec0003800000 */
.L_x_231:
[----:B------:R-:W-:Y:S01]  /*9780*/  IMAD R3, R3, 0x8, R0 ;  /* 0x0000000803037824 */ /* 0x000fe200078e0200 */
[----:B------:R-:W-:-:S07]  /*9790*/  SHF.L.U32 R0, R4, 0x1f, RZ ;  /* 0x0000001f04007819 */ /* 0x000fce00000006ff */
.L_x_205:
[----:B-1----:R1:W2:Y:S02]  /*97a0*/  SYNCS.PHASECHK.TRANS64.TRYWAIT P0, [R3+URZ], R0 ;  /* 0x00000000030075a7 */ /* 0x0022a4000800017f */
[----:B--2---:R-:W-:Y:S05]  /*97b0*/  @!P0 NANOSLEEP.SYNCS 0x989680 ;  /* 0x009896800000895d */ /* 0x004fea0003900000 */
[----:B------:R-:W2:Y:S02]  /*97c0*/  @!P0 SYNCS.PHASECHK.TRANS64 P0, [R3+URZ], R0 ;  /* 0x00000000030085a7 */ /* 0x000ea4000800007f */
[----:B--2---:R-:W-:Y:S05]  /*97d0*/  @!P0 BRA `(.L_x_205) ;  /* 0xfffffffc00f08947 */ /* 0x004fea000383ffff */
.L_x_186:
[----:B------:R-:W-:Y:S05]  /*97e0*/  BSYNC B0 ;  /* 0x0000000000007941 */ /* 0x000fea0003800000 */
.L_x_185:
[----:B------:R-:W-:Y:S05]  /*97f0*/  EXIT ;  /* 0x000000000000794d */ /* 0x000fea0003800000 */
.L_x_16:
[----:B0-----:R-:W-:-:S04]  /*9800*/  IMAD.U32 R17, RZ, RZ, UR15 ;  /* 0x0000000fff117e24 */ /* 0x001fc8000f8e00ff */
[----:B------:R0:W1:Y:S03]  /*9810*/  SYNCS.PHASECHK.TRANS64.TRYWAIT P0, [R17+URZ+-0x8], R16 ;  /* 0xfffff810110075a7 */ /* 0x000066000800017f */
[----:B-1----:R-:W-:Y:S05]  /*9820*/  @!P0 NANOSLEEP.SYNCS 0x989680 ;  /* 0x009896800000895d */ /* 0x002fea0003900000 */
[----:B------:R-:W1:Y:S02]  /*9830*/  @!P0 SYNCS.PHASECHK.TRANS64 P0, [R17+URZ+-0x8], R16 ;  /* 0xfffff810110085a7 */ /* 0x000e64000800007f */
[----:B-1----:R-:W-:Y:S05]  /*9840*/  @!P0 BRA `(.L_x_16) ;  /* 0xfffffffc00ec8947 */ /* 0x002fea000383ffff */
[----:B------:R-:W-:Y:S05]  /*9850*/  BRA `(.L_x_206) ;  /* 0xffffff7c00787947 */ /* 0x000fea000383ffff */
.L_x_21:
[----:B-1----:R-:W-:-:S04]  /*9860*/  IMAD.U32 R17, RZ, RZ, UR6 ;  /* 0x00000006ff117e24 */ /* 0x002fc8000f8e00ff */
[----:B------:R1:W2:Y:S03]  /*9870*/  SYNCS.PHASECHK.TRANS64.TRYWAIT P0, [R17+URZ], R16 ;  /* 0x00000010110075a7 */ /* 0x0002a6000800017f */
[----:B--2---:R-:W-:Y:S05]  /*9880*/  @!P0 NANOSLEEP.SYNCS 0x989680 ;  /* 0x009896800000895d */ /* 0x004fea0003900000 */
[----:B------:R-:W2:Y:S02]  /*9890*/  @!P0 SYNCS.PHASECHK.TRANS64 P0, [R17+URZ], R16 ;  /* 0x00000010110085a7 */ /* 0x000ea4000800007f */
[----:B--2---:R-:W-:Y:S05]  /*98a0*/  @!P0 BRA `(.L_x_21) ;  /* 0xfffffffc00ec8947 */ /* 0x004fea000383ffff */
[----:B------:R-:W-:Y:S05]  /*98b0*/  BRA `(.L_x_20) ;  /* 0xffffff8000a47947 */ /* 0x000fea000383ffff */
.L_x_27:
[----:B-1----:R-:W-:-:S04]  /*98c0*/  IMAD.U32 R18, RZ, RZ, UR9 ;  /* 0x00000009ff127e24 */ /* 0x002fc8000f8e00ff */
[----:B------:R1:W2:Y:S03]  /*98d0*/  SYNCS.PHASECHK.TRANS64.TRYWAIT P0, [R18+URZ], R17 ;  /* 0x00000011120075a7 */ /* 0x0002a6000800017f */
[----:B--2---:R-:W-:Y:S05]  /*98e0*/  @!P0 NANOSLEEP.SYNCS 0x989680 ;  /* 0x009896800000895d */ /* 0x004fea0003900000 */
[----:B------:R-:W2:Y:S02]  /*98f0*/  @!P0 SYNCS.PHASECHK.TRANS64 P0, [R18+URZ], R17 ;  /* 0x00000011120085a7 */ /* 0x000ea4000800007f */
[----:B--2---:R-:W-:Y:S05]  /*9900*/  @!P0 BRA `(.L_x_27) ;  /* 0xfffffffc00ec8947 */ /* 0x004fea000383ffff */
[----:B------:R-:W-:Y:S05]  /*9910*/  BRA `(.L_x_26) ;  /* 0xffffff8800dc7947 */ /* 0x000fea000383ffff */
.L_x_35:
[----:B0-----:R-:W-:-:S04]  /*9920*/  IMAD.U32 R17, RZ, RZ, UR15 ;  /* 0x0000000fff117e24 */ /* 0x001fc8000f8e00ff */
[----:B------:R0:W1:Y:S03]  /*9930*/  SYNCS.PHASECHK.TRANS64.TRYWAIT P0, [R17+URZ+0x8], R16 ;  /* 0x00000810110075a7 */ /* 0x000066000800017f */
[----:B-1----:R-:W-:Y:S05]  /*9940*/  @!P0 NANOSLEEP.SYNCS 0x989680 ;  /* 0x009896800000895d */ /* 0x002fea0003900000 */
[----:B------:R-:W1:Y:S02]  /*9950*/  @!P0 SYNCS.PHASECHK.TRANS64 P0, [R17+URZ+0x8], R16 ;  /* 0x00000810110085a7 */ /* 0x000e64000800007f */
[----:B-1----:R-:W-:Y:S05]  /*9960*/  @!P0 BRA `(.L_x_35) ;  /* 0xfffffffc00ec8947 */ /* 0x002fea000383ffff */
[----:B------:R-:W-:Y:S05]  /*9970*/  BRA `(.L_x_207) ;  /* 0xffffff9800347947 */ /* 0x000fea000383ffff */
.L_x_172:
[----:B------:R-:W-:Y:S01]  /*9980*/  BSSY B1, `(.L_x_208) ;  /* 0x0000006000017945 */ /* 0x000fe20003800000 */
[----:B------:R-:W-:-:S07]  /*9990*/  IMAD.MOV.U32 R10, RZ, RZ, -0x1 ;  /* 0xffffffffff0a7424 */ /* 0x000fce00078e00ff */
[----:B------:R-:W-:Y:S05]  /*99a0*/  WARPSYNC.COLLECTIVE R10, `(.L_x_209) ;  /* 0x000000000a0c7348 */ /* 0x000fea0003c00000 */
[----:B------:R-:W-:Y:S02]  /*99b0*/  ELECT P1, UR62, PT ;  /* 0x00000000003e782f */ /* 0x000fe40003820000 */
[----:B------:R-:W-:Y:S01]  /*99c0*/  MOV R10, UR62 ;  /* 0x0000003e000a7c02 */ /* 0x000fe20008000f00 */
[----:B------:R-:W-:Y:S10]  /*99d0*/  ENDCOLLECTIVE ;  /* 0x000000000000791b */ /* 0x000ff40003800000 */
.L_x_209:
[----:B------:R-:W-:Y:S05]  /*99e0*/  BSYNC B1 ;  /* 0x0000000000017941 */ /* 0x000fea0003800000 */
.L_x_208:
[----:B------:R-:W-:Y:S05]  /*99f0*/  BRA `(.L_x_210) ;  /* 0xffffffe800147947 */ /* 0x000fea000383ffff */
.L_x_175:
[----:B-1----:R1:W2:Y:S02]  /*9a00*/  SYNCS.PHASECHK.TRANS64.TRYWAIT P1, [R19+URZ+0x90], R10 ;  /* 0x0000900a130075a7 */ /* 0x0022a4000802017f */
[----:B--2---:R-:W-:Y:S05]  /*9a10*/  @!P1 NANOSLEEP.SYNCS 0x989680 ;  /* 0x009896800000995d */ /* 0x004fea0003900000 */
[----:B------:R-:W2:Y:S02]  /*9a20*/  @!P1 SYNCS.PHASECHK.TRANS64 P1, [R19+URZ+0x90], R10 ;  /* 0x0000900a130095a7 */ /* 0x000ea4000802007f */
[----:B--2---:R-:W-:Y:S05]  /*9a30*/  @!P1 BRA `(.L_x_175) ;  /* 0xfffffffc00f09947 */ /* 0x004fea000383ffff */
[----:B------:R-:W-:Y:S05]  /*9a40*/  BRA `(.L_x_211) ;  /* 0xffffffe800487947 */ /* 0x000fea000383ffff */
.L_x_184:
[----:B------:R-:W-:Y:S01]  /*9a50*/  BSSY B0, `(.L_x_212) ;  /* 0x0000006000007945 */ /* 0x000fe20003800000 */
[----:B------:R-:W-:-:S07]  /*9a60*/  IMAD.MOV.U32 R10, RZ, RZ, -0x1 ;  /* 0xffffffffff0a7424 */ /* 0x000fce00078e00ff */
[----:B------:R-:W-:Y:S05]  /*9a70*/  WARPSYNC.COLLECTIVE R10, `(.L_x_213) ;  /* 0x000000000a0c7348 */ /* 0x000fea0003c00000 */
[----:B------:R-:W-:Y:S02]  /*9a80*/  ELECT P1, UR62, PT ;  /* 0x00000000003e782f */ /* 0x000fe40003820000 */
[----:B------:R-:W-:Y:S01]  /*9a90*/  MOV R10, UR62 ;  /* 0x0000003e000a7c02 */ /* 0x000fe20008000f00 */
[----:B------:R-:W-:Y:S10]  /*9aa0*/  ENDCOLLECTIVE ;  /* 0x000000000000791b */ /* 0x000ff40003800000 */
.L_x_213:
[----:B------:R-:W-:Y:S05]  /*9ab0*/  BSYNC B0 ;  /* 0x0000000000007941 */ /* 0x000fea0003800000 */
.L_x_212:
[----:B------:R-:W-:Y:S01]  /*9ac0*/  PLOP3.LUT P0, PT, P1, PT, PT, 0x80, 0x0 ;  /* 0x000000000000781c */ /* 0x000fe20000f0f070 */
[----:B------:R-:W-:-:S12]  /*9ad0*/  BRA `(.L_x_214) ;  /* 0xfffffff0009c7947 */ /* 0x000fd8000383ffff */
.L_x_188:
[----:B0-----:R0:W1:Y:S02]  /*9ae0*/  SYNCS.PHASECHK.TRANS64.TRYWAIT P0, [R5+URZ], R2 ;  /* 0x00000002050075a7 */ /* 0x001064000800017f */
[----:B-1----:R-:W-:Y:S05]  /*9af0*/  @!P0 NANOSLEEP.SYNCS 0x989680 ;  /* 0x009896800000895d */ /* 0x002fea0003900000 */
[----:B------:R-:W1:Y:S02]  /*9b00*/  @!P0 SYNCS.PHASECHK.TRANS64 P0, [R5+URZ], R2 ;  /* 0x00000002050085a7 */ /* 0x000e64000800007f */
[----:B-1----:R-:W-:Y:S05]  /*9b10*/  @!P0 BRA `(.L_x_188) ;  /* 0xfffffffc00f08947 */ /* 0x002fea000383ffff */
[----:B------:R-:W-:Y:S05]  /*9b20*/  BRA `(.L_x_215) ;  /* 0xfffffff000dc7947 */ /* 0x000fea000383ffff */
.L_x_189:
[----:B0-----:R0:W1:Y:S02]  /*9b30*/  SYNCS.PHASECHK.TRANS64.TRYWAIT P0, [R7+URZ], R4 ;  /* 0x00000004070075a7 */ /* 0x001064000800017f */
[----:B-1----:R-:W-:Y:S05]  /*9b40*/  @!P0 NANOSLEEP.SYNCS 0x989680 ;  /* 0x009896800000895d */ /* 0x002fea0003900000 */
[----:B------:R-:W1:Y:S02]  /*9b50*/  @!P0 SYNCS.PHASECHK.TRANS64 P0, [R7+URZ], R4 ;  /* 0x00000004070085a7 */ /* 0x000e64000800007f */
[----:B-1----:R-:W-:Y:S05]  /*9b60*/  @!P0 BRA `(.L_x_189) ;  /* 0xfffffffc00f08947 */ /* 0x002fea000383ffff */
[----:B------:R-:W-:Y:S05]  /*9b70*/  BRA `(.L_x_216) ;  /* 0xfffffff000ec7947 */ /* 0x000fea000383ffff */
.L_x_190:
[----:B0-----:R0:W1:Y:S02]  /*9b80*/  SYNCS.PHASECHK.TRANS64.TRYWAIT P0, [R6+URZ], R5 ;  /* 0x00000005060075a7 */ /* 0x001064000800017f */
[----:B-1----:R-:W-:Y:S05]  /*9b90*/  @!P0 NANOSLEEP.SYNCS 0x989680 ;  /* 0x009896800000895d */ /* 0x002fea0003900000 */
[----:B------:R-:W1:Y:S02]  /*9ba0*/  @!P0 SYNCS.PHASECHK.TRANS64 P0, [R6+URZ], R5 ;  /* 0x00000005060085a7 */ /* 0x000e64000800007f */
[----:B-1----:R-:W-:Y:S05]  /*9bb0*/  @!P0 BRA `(.L_x_190) ;  /* 0xfffffffc00f08947 */ /* 0x002fea000383ffff */
[----:B------:R-:W-:Y:S05]  /*9bc0*/  BRA `(.L_x_217) ;  /* 0xfffffff000fc7947 */ /* 0x000fea000383ffff */
.L_x_191:
[----:B0-----:R0:W1:Y:S02]  /*9bd0*/  SYNCS.PHASECHK.TRANS64.TRYWAIT P0, [R9+URZ], R4 ;  /* 0x00000004090075a7 */ /* 0x001064000800017f */
[----:B-1----:R-:W-:Y:S05]  /*9be0*/  @!P0 NANOSLEEP.SYNCS 0x989680 ;  /* 0x009896800000895d */ /* 0x002fea0003900000 */
[----:B------:R-:W1:Y:S02]  /*9bf0*/  @!P0 SYNCS.PHASECHK.TRANS64 P0, [R9+URZ], R4 ;  /* 0x00000004090085a7 */ /* 0x000e64000800007f */
[----:B-1----:R-:W-:Y:S05]  /*9c00*/  @!P0 BRA `(.L_x_191) ;  /* 0xfffffffc00f08947 */ /* 0x002fea000383ffff */
[----:B------:R-:W-:Y:S05]  /*9c10*/  BRA `(.L_x_218) ;  /* 0xfffffff4000c7947 */ /* 0x000fea000383ffff */
.L_x_192:
[----:B0-----:R0:W1:Y:S02]  /*9c20*/  SYNCS.PHASECHK.TRANS64.TRYWAIT P0, [R6+URZ], R5 ;  /* 0x00000005060075a7 */ /* 0x001064000800017f */
[----:B-1----:R-:W-:Y:S05]  /*9c30*/  @!P0 NANOSLEEP.SYNCS 0x989680 ;  /* 0x009896800000895d */ /* 0x002fea0003900000 */
[----:B------:R-:W1:Y:S02]  /*9c40*/  @!P0 SYNCS.PHASECHK.TRANS64 P0, [R6+URZ], R5 ;  /* 0x00000005060085a7 */ /* 0x000e64000800007f */
[----:B-1----:R-:W-:Y:S05]  /*9c50*/  @!P0 BRA `(.L_x_192) ;  /* 0xfffffffc00f08947 */ /* 0x002fea000383ffff */
[----:B------:R-:W-:Y:S05]  /*9c60*/  BRA `(.L_x_219) ;  /* 0xfffffff4001c7947 */ /* 0x000fea000383ffff */
.L_x_193:
[----:B0-----:R0:W1:Y:S02]  /*9c70*/  SYNCS.PHASECHK.TRANS64.TRYWAIT P0, [R9+URZ], R4 ;  /* 0x00000004090075a7 */ /* 0x001064000800017f */
[----:B-1----:R-:W-:Y:S05]  /*9c80*/  @!P0 NANOSLEEP.SYNCS 0x989680 ;  /* 0x009896800000895d */ /* 0x002fea0003900000 */
[----:B------:R-:W1:Y:S02]  /*9c90*/  @!P0 SYNCS.PHASECHK.TRANS64 P0, [R9+URZ], R4 ;  /* 0x00000004090085a7 */ /* 0x000e64000800007f */
[----:B-1----:R-:W-:Y:S05]  /*9ca0*/  @!P0 BRA `(.L_x_193) ;  /* 0xfffffffc00f08947 */ /* 0x002fea000383ffff */
[----:B------:R-:W-:Y:S05]  /*9cb0*/  BRA `(.L_x_220) ;  /* 0xfffffff4002c7947 */ /* 0x000fea000383ffff */
.L_x_194:
[----:B0-----:R0:W1:Y:S02]  /*9cc0*/  SYNCS.PHASECHK.TRANS64.TRYWAIT P0, [R6+URZ], R5 ;  /* 0x00000005060075a7 */ /* 0x001064000800017f */
[----:B-1----:R-:W-:Y:S05]  /*9cd0*/  @!P0 NANOSLEEP.SYNCS 0x989680 ;  /* 0x009896800000895d */ /* 0x002fea0003900000 */
[----:B------:R-:W1:Y:S02]  /*9ce0*/  @!P0 SYNCS.PHASECHK.TRANS64 P0, [R6+URZ], R5 ;  /* 0x00000005060085a7 */ /* 0x000e64000800007f */
[----:B-1----:R-:W-:Y:S05]  /*9cf0*/  @!P0 BRA `(.L_x_194) ;  /* 0xfffffffc00f08947 */ /* 0x002fea000383ffff */
[----:B------:R-:W-:Y:S05]  /*9d00*/  BRA `(.L_x_221) ;  /* 0xfffffff4003c7947 */ /* 0x000fea000383ffff */
.L_x_195:
[----:B0-----:R0:W1:Y:S02]  /*9d10*/  SYNCS.PHASECHK.TRANS64.TRYWAIT P0, [R9+URZ], R4 ;  /* 0x00000004090075a7 */ /* 0x001064000800017f */
[----:B-1----:R-:W-:Y:S05]  /*9d20*/  @!P0 NANOSLEEP.SYNCS 0x989680 ;  /* 0x009896800000895d */ /* 0x002fea0003900000 */
[----:B------:R-:W1:Y:S02]  /*9d30*/  @!P0 SYNCS.PHASECHK.TRANS64 P0, [R9+URZ], R4 ;  /* 0x00000004090085a7 */ /* 0x000e64000800007f */
[----:B-1----:R-:W-:Y:S05]  /*9d40*/  @!P0 BRA `(.L_x_195) ;  /* 0xfffffffc00f08947 */ /* 0x002fea000383ffff */
[----:B------:R-:W-:Y:S05]  /*9d50*/  BRA `(.L_x_222) ;  /* 0xfffffff4004c7947 */ /* 0x000fea000383ffff */
.L_x_196:
[----:B0-----:R0:W1:Y:S02]  /*9d60*/  SYNCS.PHASECHK.TRANS64.TRYWAIT P0, [R6+URZ], R5 ;  /* 0x00000005060075a7 */ /* 0x001064000800017f */
[----:B-1----:R-:W-:Y:S05]  /*9d70*/  @!P0 NANOSLEEP.SYNCS 0x989680 ;  /* 0x009896800000895d */ /* 0x002fea0003900000 */
[----:B------:R-:W1:Y:S02]  /*9d80*/  @!P0 SYNCS.PHASECHK.TRANS64 P0, [R6+URZ], R5 ;  /* 0x00000005060085a7 */ /* 0x000e64000800007f */
[----:B-1----:R-:W-:Y:S05]  /*9d90*/  @!P0 BRA `(.L_x_196) ;  /* 0xfffffffc00f08947 */ /* 0x002fea000383ffff */
[----:B------:R-:W-:Y:S05]  /*9da0*/  BRA `(.L_x_223) ;  /* 0xfffffff4005c7947 */ /* 0x000fea000383ffff */
.L_x_197:
[----:B0-----:R0:W1:Y:S02]  /*9db0*/  SYNCS.PHASECHK.TRANS64.TRYWAIT P0, [R9+URZ], R4 ;  /* 0x00000004090075a7 */ /* 0x001064000800017f */
[----:B-1----:R-:W-:Y:S05]  /*9dc0*/  @!P0 NANOSLEEP.SYNCS 0x989680 ;  /* 0x009896800000895d */ /* 0x002fea0003900000 */
[----:B------:R-:W1:Y:S02]  /*9dd0*/  @!P0 SYNCS.PHASECHK.TRANS64 P0, [R9+URZ], R4 ;  /* 0x00000004090085a7 */ /* 0x000e64000800007f */
[----:B-1----:R-:W-:Y:S05]  /*9de0*/  @!P0 BRA `(.L_x_197) ;  /* 0xfffffffc00f08947 */ /* 0x002fea000383ffff */
[----:B------:R-:W-:Y:S05]  /*9df0*/  BRA `(.L_x_224) ;  /* 0xfffffff4006c7947 */ /* 0x000fea000383ffff */
.L_x_198:
[----:B0-----:R0:W1:Y:S02]  /*9e00*/  SYNCS.PHASECHK.TRANS64.TRYWAIT P0, [R6+URZ], R5 ;  /* 0x00000005060075a7 */ /* 0x001064000800017f */
[----:B-1----:R-:W-:Y:S05]  /*9e10*/  @!P0 NANOSLEEP.SYNCS 0x989680 ;  /* 0x009896800000895d */ /* 0x002fea0003900000 */
[----:B------:R-:W1:Y:S02]  /*9e20*/  @!P0 SYNCS.PHASECHK.TRANS64 P0, [R6+URZ], R5 ;  /* 0x00000005060085a7 */ /* 0x000e64000800007f */
[----:B-1----:R-:W-:Y:S05]  /*9e30*/  @!P0 BRA `(.L_x_198) ;  /* 0xfffffffc00f08947 */ /* 0x002fea000383ffff */
[----:B------:R-:W-:Y:S05]  /*9e40*/  BRA `(.L_x_225) ;  /* 0xfffffff4007c7947 */ /* 0x000fea000383ffff */
.L_x_199:
[----:B0-----:R0:W1:Y:S02]  /*9e50*/  SYNCS.PHASECHK.TRANS64.TRYWAIT P0, [R9+URZ], R4 ;  /* 0x00000004090075a7 */ /* 0x001064000800017f */
[----:B-1----:R-:W-:Y:S05]  /*9e60*/  @!P0 NANOSLEEP.SYNCS 0x989680 ;  /* 0x009896800000895d */ /* 0x002fea0003900000 */
[----:B------:R-:W1:Y:S02]  /*9e70*/  @!P0 SYNCS.PHASECHK.TRANS64 P0, [R9+URZ], R4 ;  /* 0x00000004090085a7 */ /* 0x000e64000800007f */
[----:B-1----:R-:W-:Y:S05]  /*9e80*/  @!P0 BRA `(.L_x_199) ;  /* 0xfffffffc00f08947 */ /* 0x002fea000383ffff */
[----:B------:R-:W-:Y:S05]  /*9e90*/  BRA `(.L_x_226) ;  /* 0xfffffff4008c7947 */ /* 0x000fea000383ffff */
.L_x_200:
[----:B0-----:R0:W1:Y:S02]  /*9ea0*/  SYNCS.PHASECHK.TRANS64.TRYWAIT P0, [R6+URZ], R5 ;  /* 0x00000005060075a7 */ /* 0x001064000800017f */
[----:B-1----:R-:W-:Y:S05]  /*9eb0*/  @!P0 NANOSLEEP.SYNCS 0x989680 ;  /* 0x009896800000895d */ /* 0x002fea0003900000 */
[----:B------:R-:W1:Y:S02]  /*9ec0*/  @!P0 SYNCS.PHASECHK.TRANS64 P0, [R6+URZ], R5 ;  /* 0x00000005060085a7 */ /* 0x000e64000800007f */
[----:B-1----:R-:W-:Y:S05]  /*9ed0*/  @!P0 BRA `(.L_x_200) ;  /* 0xfffffffc00f08947 */ /* 0x002fea000383ffff */
[----:B------:R-:W-:Y:S05]  /*9ee0*/  BRA `(.L_x_227) ;  /* 0xfffffff4009c7947 */ /* 0x000fea000383ffff */
.L_x_201:
[----:B0-----:R0:W1:Y:S02]  /*9ef0*/  SYNCS.PHASECHK.TRANS64.TRYWAIT P0, [R9+URZ], R4 ;  /* 0x00000004090075a7 */ /* 0x001064000800017f */
[----:B-1----:R-:W-:Y:S05]  /*9f00*/  @!P0 NANOSLEEP.SYNCS 0x989680 ;  /* 0x009896800000895d */ /* 0x002fea0003900000 */
[----:B------:R-:W1:Y:S02]  /*9f10*/  @!P0 SYNCS.PHASECHK.TRANS64 P0, [R9+URZ], R4 ;  /* 0x00000004090085a7 */ /* 0x000e64000800007f */
[----:B-1----:R-:W-:Y:S05]  /*9f20*/  @!P0 BRA `(.L_x_201) ;  /* 0xfffffffc00f08947 */ /* 0x002fea000383ffff */
[----:B------:R-:W-:Y:S05]  /*9f30*/  BRA `(.L_x_228) ;  /* 0xfffffff400ac7947 */ /* 0x000fea000383ffff */
.L_x_202:
[----:B0-----:R0:W1:Y:S02]  /*9f40*/  SYNCS.PHASECHK.TRANS64.TRYWAIT P0, [R6+URZ], R5 ;  /* 0x00000005060075a7 */ /* 0x001064000800017f */
[----:B-1----:R-:W-:Y:S05]  /*9f50*/  @!P0 NANOSLEEP.SYNCS 0x989680 ;  /* 0x009896800000895d */ /* 0x002fea0003900000 */
[----:B------:R-:W1:Y:S02]  /*9f60*/  @!P0 SYNCS.PHASECHK.TRANS64 P0, [R6+URZ], R5 ;  /* 0x00000005060085a7 */ /* 0x000e64000800007f */
[----:B-1----:R-:W-:Y:S05]  /*9f70*/  @!P0 BRA `(.L_x_202) ;  /* 0xfffffffc00f08947 */ /* 0x002fea000383ffff */
[----:B------:R-:W-:Y:S05]  /*9f80*/  BRA `(.L_x_229) ;  /* 0xfffffff400bc7947 */ /* 0x000fea000383ffff */
.L_x_203:
[----:B0-----:R0:W1:Y:S02]  /*9f90*/  SYNCS.PHASECHK.TRANS64.TRYWAIT P0, [R9+URZ], R4 ;  /* 0x00000004090075a7 */ /* 0x001064000800017f */
[----:B-1----:R-:W-:Y:S05]  /*9fa0*/  @!P0 NANOSLEEP.SYNCS 0x989680 ;  /* 0x009896800000895d */ /* 0x002fea0003900000 */
[----:B------:R-:W1:Y:S02]  /*9fb0*/  @!P0 SYNCS.PHASECHK.TRANS64 P0, [R9+URZ], R4 ;  /* 0x00000004090085a7 */ /* 0x000e64000800007f */
[----:B-1----:R-:W-:Y:S05]  /*9fc0*/  @!P0 BRA `(.L_x_203) ;  /* 0xfffffffc00f08947 */ /* 0x002fea000383ffff */
[----:B------:R-:W-:Y:S05]  /*9fd0*/  BRA `(.L_x_230) ;  /* 0xfffffff400cc7947 */ /* 0x000fea000383ffff */
.L_x_204:
[----:B0-----:R0:W1:Y:S02]  /*9fe0*/  SYNCS.PHASECHK.TRANS64.TRYWAIT P0, [R6+URZ], R5 ;  /* 0x00000005060075a7 */ /* 0x001064000800017f */
[----:B-1----:R-:W-:Y:S05]  /*9ff0*/  @!P0 NANOSLEEP.SYNCS 0x989680 ;  /* 0x009896800000895d */ /* 0x002fea0003900000 */
[----:B------:R-:W1:Y:S02]  /*a000*/  @!P0 SYNCS.PHASECHK.TRANS64 P0, [R6+URZ], R5 ;  /* 0x00000005060085a7 */ /* 0x000e64000800007f */
[----:B-1----:R-:W-:Y:S05]  /*a010*/  @!P0 BRA `(.L_x_204) ;  /* 0xfffffffc00f08947 */ /* 0x002fea000383ffff */
[----:B------:R-:W-:Y:S05]  /*a020*/  BRA `(.L_x_231) ;  /* 0xfffffff400d47947 */ /* 0x000fea000383ffff */
.L_x_232:
[----:B------:R-:W-:-:S00]  /*a030*/  BRA `(.L_x_232) ;  /* 0xfffffffc00fc7947 */ /* 0x000fc0000383ffff */
[----:B------:R-:W-:-:S00]  /*a040*/  NOP ;  /* 0x0000000000007918 */ /* 0x000fc00000000000 */
        /* <DEDUP_REMOVED lines=11> */
.L_x_233:


//--------------------- .nv.shared._ZN7cutlass13device_kernelINS_4gemm6kernel13GemmUniversalIN4cute5tupleIJiiiiEEENS1_10collective13CollectiveMmaINS1_37MainloopSm90TmaGmmaWarpSpecializedFP8ILi18ENS5_IJNS4_1CILi1EEESB_SB_EEENS1_32KernelTmaWarpSpecializedPingpongEEENS5_IJNSA_ILi64EEENSA_ILi128EEESF_EEENS_12float_e4m3_tENS5_IJlSB_lEEESI_SJ_NS4_8TiledMMAINS4_8MMA_AtomIJNS4_4SM904GMMA31MMA_64x128x32_F32E4M3E4M3_SS_TNILNSN_7ScaleInE1ELSP_1EEEEEENS4_6LayoutISC_NS5_IJNSA_ILi0EEEST_ST_EEEEENS5_IJNS4_10UnderscoreESW_SW_EEEEENS4_13SM90_TMA_LOADENS4_14ComposedLayoutINS4_7SwizzleILi2ELi4ELi3EEENS4_18smem_ptr_flag_bitsILi8EEENSS_INS5_IJNSA_ILi8EEESF_EEENS5_IJSF_SB_EEEEEEEvNS4_8identityESZ_S19_vS1A_EENS_8epilogue10collective6detail29Sm90TmaWarpSpecializedAdapterINS1D_15DefaultEpilogueISI_SJ_SJ_NS1C_6thread17LinearCombinationISI_Li1EffLNS1H_9ScaleType4KindE0ELNS_15FloatRoundStyleE2ESI_EENS1_15EpilogueDefaultEEEEEvvEEEEvNT_6ParamsE --------------------------
	.section	.nv.shared._ZN7cutlass13device_kernelINS_4gemm6kernel13GemmUniversalIN4cute5tupleIJiiiiEEENS1_10collective13CollectiveMmaINS1_37MainloopSm90TmaGmmaWarpSpecializedFP8ILi18ENS5_IJNS4_1CILi1EEESB_SB_EEENS1_32KernelTmaWarpSpecializedPingpongEEENS5_IJNSA_ILi64EEENSA_ILi128EEESF_EEENS_12float_e4m3_tENS5_IJlSB_lEEESI_SJ_NS4_8TiledMMAINS4_8MMA_AtomIJNS4_4SM904GMMA31MMA_64x128x32_F32E4M3E4M3_SS_TNILNSN_7ScaleInE1ELSP_1EEEEEENS4_6LayoutISC_NS5_IJNSA_ILi0EEEST_ST_EEEEENS5_IJNS4_10UnderscoreESW_SW_EEEEENS4_13SM90_TMA_LOADENS4_14ComposedLayoutINS4_7SwizzleILi2ELi4ELi3EEENS4_18smem_ptr_flag_bitsILi8EEENSS_INS5_IJNSA_ILi8EEESF_EEENS5_IJSF_SB_EEEEEEEvNS4_8identityESZ_S19_vS1A_EENS_8epilogue10collective6detail29Sm90TmaWarpSpecializedAdapterINS1D_15DefaultEpilogueISI_SJ_SJ_NS1C_6thread17LinearCombinationISI_Li1EffLNS1H_9ScaleType4KindE0ELNS_15FloatRoundStyleE2ESI_EENS1_15EpilogueDefaultEEEEEvvEEEEvNT_6ParamsE,"aw",@nobits
	.sectionflags	@""
	.align	16
	.zero		1024


//--------------------- .nv.shared.reserved.0     --------------------------
	.section	.nv.shared.reserved.0,"aw",@nobits
	.weak		__nv_reservedSMEM_offset_0_alias
	.size		__nv_reservedSMEM_offset_0_alias, 0, 0
	.other		__nv_reservedSMEM_offset_0_alias,@"STO_CUDA_RESERVED_SHARED STV_DEFAULT"
__nv_reservedSMEM_offset_0_alias:
	.zero		0


//--------------------- .nv.global                --------------------------
	.section	.nv.global,"aw",@nobits
.nv.global:
	.type		_ZN39_INTERNAL_8dd8a16e_4_k_cu_07d373d1_76784cute1_E,@object
	.size		_ZN39_INTERNAL_8dd8a16e_4_k_cu_07d373d1_76784cute1_E,(_ZN39_INTERNAL_8dd8a16e_4_k_cu_07d373d1_76784cuda3std3__45__cpo6cbeginE - _ZN39_INTERNAL_8dd8a16e_4_k_cu_07d373d1_76784cute1_E)
_ZN39_INTERNAL_8dd8a16e_4_k_cu_07d373d1_76784cute1_E:
	.zero		1
	.type		_ZN39_INTERNAL_8dd8a16e_4_k_cu_07d373d1_76784cuda3std3__45__cpo6cbeginE,@object
	.size		_ZN39_INTERNAL_8dd8a16e_4_k_cu_07d373d1_76784cuda3std3__45__cpo6cbeginE,(_ZN39_INTERNAL_8dd8a16e_4_k_cu_07d373d1_76784cuda3std3__48in_placeE - _ZN39_INTERNAL_8dd8a16e_4_k_cu_07d373d1_76784cuda3std3__45__cpo6cbeginE)
_ZN39_INTERNAL_8dd8a16e_4_k_cu_07d373d1_76784cuda3std3__45__cpo6cbeginE:
	.zero		1
	.type		_ZN39_INTERNAL_8dd8a16e_4_k_cu_07d373d1_76784cuda3std3__48in_placeE,@object
	.size		_ZN39_INTERNAL_8dd8a16e_4_k_cu_07d373d1_76784cuda3std3__48in_placeE,(_ZN39_INTERNAL_8dd8a16e_4_k_cu_07d373d1_76784cuda3std6ranges3__45__cpo9iter_moveE - _ZN39_INTERNAL_8dd8a16e_4_k_cu_07d373d1_76784cuda3std3__48in_placeE)
_ZN39_INTERNAL_8dd8a16e_4_k_cu_07d373d1_76784cuda3std3__48in_placeE:
	.zero		1
	.type		_ZN39_INTERNAL_8dd8a16e_4_k_cu_07d373d1_76784cuda3std6ranges3__45__cpo9iter_moveE,@object
	.size		_ZN39_INTERNAL_8dd8a16e_4_k_cu_07d373d1_76784cuda3std6ranges3__45__cpo9iter_moveE,(_ZN39_INTERNAL_8dd8a16e_4_k_cu_07d373d1_76784cuda3std3__45__cpo5beginE - _ZN39_INTERNAL_8dd8a16e_4_k_cu_07d373d1_76784cuda3std6ranges3__45__cpo9iter_moveE)
_ZN39_INTERNAL_8dd8a16e_4_k_cu_07d373d1_76784cuda3std6ranges3__45__cpo9iter_moveE:
	.zero		1
	.type		_ZN39_INTERNAL_8dd8a16e_4_k_cu_07d373d1_76784cuda3std3__45__cpo5beginE,@object
	.size		_ZN39_INTERNAL_8dd8a16e_4_k_cu_07d373d1_76784cuda3std3__45__cpo5beginE,(_ZN39_INTERNAL_8dd8a16e_4_k_cu_07d373d1_76784cuda3std3__441_GLOBAL__N__8dd8a16e_4_k_cu_07d373d1_76786ignoreE - _ZN39_INTERNAL_8dd8a16e_4_k_cu_07d373d1_76784cuda3std3__45__cpo5beginE)
_ZN39_INTERNAL_8dd8a16e_4_k_cu_07d373d1_76784cuda3std3__45__cpo5beginE:
	.zero		1
	.type		_ZN39_INTERNAL_8dd8a16e_4_k_cu_07d373d1_76784cuda3std3__441_GLOBAL__N__8dd8a16e_4_k_cu_07d373d1_76786ignoreE,@object
	.size		_ZN39_INTERNAL_8dd8a16e_4_k_cu_07d373d1_76784cuda3std3__441_GLOBAL__N__8dd8a16e_4_k_cu_07d373d1_76786ignoreE,(_ZN39_INTERNAL_8dd8a16e_4_k_cu_07d373d1_76784cute7productE - _ZN39_INTERNAL_8dd8a16e_4_k_cu_07d373d1_76784cuda3std3__441_GLOBAL__N__8dd8a16e_4_k_cu_07d373d1_76786ignoreE)
_ZN39_INTERNAL_8dd8a16e_4_k_cu_07d373d1_76784cuda3std3__441_GLOBAL__N__8dd8a16e_4_k_cu_07d373d1_76786ignoreE:
	.zero		1
	.type		_ZN39_INTERNAL_8dd8a16e_4_k_cu_07d373d1_76784cute7productE,@object
	.size		_ZN39_INTERNAL_8dd8a16e_4_k_cu_07d373d1_76784cute7productE,(_ZN39_INTERNAL_8dd8a16e_4_k_cu_07d373d1_76784cuda3std3__45__cpo3endE - _ZN39_INTERNAL_8dd8a16e_4_k_cu_07d373d1_76784cute7productE)
_ZN39_INTERNAL_8dd8a16e_4_k_cu_07d373d1_76784cute7productE:
	.zero		1
	.type		_ZN39_INTERNAL_8dd8a16e_4_k_cu_07d373d1_76784cuda3std3__45__cpo3endE,@object
	.size		_ZN39_INTERNAL_8dd8a16e_4_k_cu_07d373d1_76784cuda3std3__45__cpo3endE,(_ZN39_INTERNAL_8dd8a16e_4_k_cu_07d373d1_76784cuda3std3__419piecewise_constructE - _ZN39_INTERNAL_8dd8a16e_4_k_cu_07d373d1_76784cuda3std3__45__cpo3endE)
_ZN39_INTERNAL_8dd8a16e_4_k_cu_07d373d1_76784cuda3std3__45__cpo3endE:
	.zero		1
	.type		_ZN39_INTERNAL_8dd8a16e_4_k_cu_07d373d1_76784cuda3std3__419piecewise_constructE,@object
	.size		_ZN39_INTERNAL_8dd8a16e_4_k_cu_07d373d1_76784cuda3std3__419piecewise_constructE,(_ZN39_INTERNAL_8dd8a16e_4_k_cu_07d373d1_76784cuda3std3__45__cpo4cendE - _ZN39_INTERNAL_8dd8a16e_4_k_cu_07d373d1_76784cuda3std3__419piecewise_constructE)
_ZN39_INTERNAL_8dd8a16e_4_k_cu_07d373d1_76784cuda3std3__419piecewise_constructE:
	.zero		1
	.type		_ZN39_INTERNAL_8dd8a16e_4_k_cu_07d373d1_76784cuda3std3__45__cpo4cendE,@object
	.size		_ZN39_INTERNAL_8dd8a16e_4_k_cu_07d373d1_76784cuda3std3__45__cpo4cendE,(_ZN39_INTERNAL_8dd8a16e_4_k_cu_07d373d1_76784cuda3std6ranges3__45__cpo4swapE - _ZN39_INTERNAL_8dd8a16e_4_k_cu_07d373d1_76784cuda3std3__45__cpo4cendE)
_ZN39_INTERNAL_8dd8a16e_4_k_cu_07d373d1_76784cuda3std3__45__cpo4cendE:
	.zero		1
	.type		_ZN39_INTERNAL_8dd8a16e_4_k_cu_07d373d1_76784cuda3std6ranges3__45__cpo4swapE,@object
	.size		_ZN39_INTERNAL_8dd8a16e_4_k_cu_07d373d1_76784cuda3std6ranges3__45__cpo4swapE,(.L_7 - _ZN39_INTERNAL_8dd8a16e_4_k_cu_07d373d1_76784cuda3std6ranges3__45__cpo4swapE)
_ZN39_INTERNAL_8dd8a16e_4_k_cu_07d373d1_76784cuda3std6ranges3__45__cpo4swapE:
	.zero		1
.L_7:


//--------------------- .nv.constant0._ZN7cutlass13device_kernelINS_4gemm6kernel13GemmUniversalIN4cute5tupleIJiiiiEEENS1_10collective13CollectiveMmaINS1_37MainloopSm90TmaGmmaWarpSpecializedFP8ILi18ENS5_IJNS4_1CILi1EEESB_SB_EEENS1_32KernelTmaWarpSpecializedPingpongEEENS5_IJNSA_ILi64EEENSA_ILi128EEESF_EEENS_12float_e4m3_tENS5_IJlSB_lEEESI_SJ_NS4_8TiledMMAINS4_8MMA_AtomIJNS4_4SM904GMMA31MMA_64x128x32_F32E4M3E4M3_SS_TNILNSN_7ScaleInE1ELSP_1EEEEEENS4_6LayoutISC_NS5_IJNSA_ILi0EEEST_ST_EEEEENS5_IJNS4_10UnderscoreESW_SW_EEEEENS4_13SM90_TMA_LOADENS4_14ComposedLayoutINS4_7SwizzleILi2ELi4ELi3EEENS4_18smem_ptr_flag_bitsILi8EEENSS_INS5_IJNSA_ILi8EEESF_EEENS5_IJSF_SB_EEEEEEEvNS4_8identityESZ_S19_vS1A_EENS_8epilogue10collective6detail29Sm90TmaWarpSpecializedAdapterINS1D_15DefaultEpilogueISI_SJ_SJ_NS1C_6thread17LinearCombinationISI_Li1EffLNS1H_9ScaleType4KindE0ELNS_15FloatRoundStyleE2ESI_EENS1_15EpilogueDefaultEEEEEvvEEEEvNT_6ParamsE --------------------------
	.section	.nv.constant0._ZN7cutlass13device_kernelINS_4gemm6kernel13GemmUniversalIN4cute5tupleIJiiiiEEENS1_10collective13CollectiveMmaINS1_37MainloopSm90TmaGmmaWarpSpecializedFP8ILi18ENS5_IJNS4_1CILi1EEESB_SB_EEENS1_32KernelTmaWarpSpecializedPingpongEEENS5_IJNSA_ILi64EEENSA_ILi128EEESF_EEENS_12float_e4m3_tENS5_IJlSB_lEEESI_SJ_NS4_8TiledMMAINS4_8MMA_AtomIJNS4_4SM904GMMA31MMA_64x128x32_F32E4M3E4M3_SS_TNILNSN_7ScaleInE1ELSP_1EEEEEENS4_6LayoutISC_NS5_IJNSA_ILi0EEEST_ST_EEEEENS5_IJNS4_10UnderscoreESW_SW_EEEEENS4_13SM90_TMA_LOADENS4_14ComposedLayoutINS4_7SwizzleILi2ELi4ELi3EEENS4_18smem_ptr_flag_bitsILi8EEENSS_INS5_IJNSA_ILi8EEESF_EEENS5_IJSF_SB_EEEEEEEvNS4_8identityESZ_S19_vS1A_EENS_8epilogue10collective6detail29Sm90TmaWarpSpecializedAdapterINS1D_15DefaultEpilogueISI_SJ_SJ_NS1C_6thread17LinearCombinationISI_Li1EffLNS1H_9ScaleType4KindE0ELNS_15FloatRoundStyleE2ESI_EENS1_15EpilogueDefaultEEEEEvvEEEEvNT_6ParamsE,"a",@progbits
	.sectionflags	@""
	.align	4
.nv.constant0._ZN7cutlass13device_kernelINS_4gemm6kernel13GemmUniversalIN4cute5tupleIJiiiiEEENS1_10collective13CollectiveMmaINS1_37MainloopSm90TmaGmmaWarpSpecializedFP8ILi18ENS5_IJNS4_1CILi1EEESB_SB_EEENS1_32KernelTmaWarpSpecializedPingpongEEENS5_IJNSA_ILi64EEENSA_ILi128EEESF_EEENS_12float_e4m3_tENS5_IJlSB_lEEESI_SJ_NS4_8TiledMMAINS4_8MMA_AtomIJNS4_4SM904GMMA31MMA_64x128x32_F32E4M3E4M3_SS_TNILNSN_7ScaleInE1ELSP_1EEEEEENS4_6LayoutISC_NS5_IJNSA_ILi0EEEST_ST_EEEEENS5_IJNS4_10UnderscoreESW_SW_EEEEENS4_13SM90_TMA_LOADENS4_14ComposedLayoutINS4_7SwizzleILi2ELi4ELi3EEENS4_18smem_ptr_flag_bitsILi8EEENSS_INS5_IJNSA_ILi8EEESF_EEENS5_IJSF_SB_EEEEEEEvNS4_8identityESZ_S19_vS1A_EENS_8epilogue10collective6detail29Sm90TmaWarpSpecializedAdapterINS1D_15DefaultEpilogueISI_SJ_SJ_NS1C_6thread17LinearCombinationISI_Li1EffLNS1H_9ScaleType4KindE0ELNS_15FloatRoundStyleE2ESI_EENS1_15EpilogueDefaultEEEEEvvEEEEvNT_6ParamsE:
	.zero		1664


//--------------------- SYMBOLS --------------------------

	.type		.nv.reservedSmem.offset0,@object
	.size		.nv.reservedSmem.offset0,0x4
